// auto-generated by cutlass_sweep.gemm — config: {"arch": "sm_90", "cluster_m": 4, "cluster_n": 4, "dtype": "bf16", "dtype_b": "bf16", "layout": "nt", "stages": 0, "tile_k": 64, "tile_m": 128, "tile_n": 64}
#include "cutlass/cutlass.h"
#include "cutlass/gemm/collective/collective_builder.hpp"
#include "cutlass/gemm/device/gemm_universal_adapter.h"
#include "cutlass/gemm/kernel/gemm_universal.hpp"
#include "cutlass/epilogue/collective/collective_builder.hpp"

using ElemA = cutlass::bfloat16_t;
using ElemB = cutlass::bfloat16_t;
using ElemCD = cutlass::bfloat16_t;
using Acc  = float;
using TileShape    = cute::Shape<cute::_128, cute::_64, cute::_64>;
using ClusterShape = cute::Shape<cute::_4, cute::_4, cute::_1>;

using CollectiveEpilogue = typename cutlass::epilogue::collective::CollectiveBuilder<
    cutlass::arch::Sm90, cutlass::arch::OpClassTensorOp,
    TileShape, ClusterShape,
    cutlass::epilogue::collective::EpilogueTileAuto,
    Acc, Acc,
    ElemCD, cutlass::layout::RowMajor, 128 / cutlass::sizeof_bits<ElemCD>::value,
    ElemCD, cutlass::layout::RowMajor, 128 / cutlass::sizeof_bits<ElemCD>::value,
    cutlass::epilogue::collective::EpilogueScheduleAuto
  >::CollectiveOp;

using CollectiveMainloop = typename cutlass::gemm::collective::CollectiveBuilder<
    cutlass::arch::Sm90, cutlass::arch::OpClassTensorOp,
    ElemA, cutlass::layout::RowMajor, 128 / cutlass::sizeof_bits<ElemA>::value,
    ElemB, cutlass::layout::ColumnMajor, 128 / cutlass::sizeof_bits<ElemB>::value,
    Acc,
    TileShape, ClusterShape,
    cutlass::gemm::collective::StageCountAutoCarveout<static_cast<int>(sizeof(typename CollectiveEpilogue::SharedStorage))>,
    cutlass::gemm::collective::KernelScheduleAuto
  >::CollectiveOp;

using GemmKernel = cutlass::gemm::kernel::GemmUniversal<
    cute::Shape<int,int,int,int>,
    CollectiveMainloop,
    CollectiveEpilogue
>;
using Gemm = cutlass::gemm::device::GemmUniversalAdapter<GemmKernel>;

// Force the device kernel symbol into the cubin without needing a host main.
auto* _anchor = &cutlass::device_kernel<GemmKernel>;


// ===== COMPILED SASS (sm_90a) =====

	.target	sm_90a

	.elftype	@"ET_EXEC"


//--------------------- .note.nv.tkinfo           --------------------------
	.section	.note.nv.tkinfo,"",@"SHT_NOTE"
	.sectionflags	@"SHF_NOTE_NV_TKINFO"
	.tkinfo
        /*0018*/ 	.word	0x00000002
        /*0030*/ 	.string	""
        /*0030*/ 	.string	"ptxas"
        /*0030*/ 	.string	"Cuda compilation tools, release 13.0, V13.0.88"
        /*0030*/ 	.string	"Build cuda_13.0.r13.0/compiler.36424714_0"
        /*0030*/ 	.string	"-arch sm_90a -m 64 "



//--------------------- .note.nv.cuinfo           --------------------------
	.section	.note.nv.cuinfo,"",@"SHT_NOTE"
	.sectionflags	@"SHF_NOTE_NV_CUINFO"
        /*0018*/ 	.short	0x0002
        /*001a*/ 	.short	0x005a
        /*001c*/ 	.short	0x0082
	.zero		2


//--------------------- .nv.info                  --------------------------
	.section	.nv.info,"",@"SHT_CUDA_INFO"
	.align	4


	//----- nvinfo : EIATTR_REGCOUNT
	.align		4
        /*0000*/ 	.byte	0x04, 0x2f
        /*0002*/ 	.short	(.L_15 - .L_14)
	.align		4
.L_14:
        /*0004*/ 	.word	index@(_ZN7cutlass13device_kernelINS_4gemm6kernel13GemmUniversalIN4cute5tupleIJiiiiEEENS1_10collective13CollectiveMmaINS1_34MainloopSm90TmaGmmaWarpSpecializedILi9ENS5_IJNS4_1CILi4EEESB_NSA_ILi1EEEEEENS1_35KernelTmaWarpSpecializedCooperativeEEENS5_IJNSA_ILi128EEENSA_ILi64EEESH_EEENS_10bfloat16_tENS5_IJlSC_lEEESJ_SK_NS4_8TiledMMAINS4_8MMA_AtomIJNS4_4SM904GMMA27MMA_64x64x16_F32BF16BF16_SSILNSO_5MajorE0ELSQ_0ELNSO_7ScaleInE1ELSR_1EEEEEENS4_6LayoutINS5_IJNSA_ILi2EEESC_SC_EEENS5_IJSC_NSA_ILi0EEESX_EEEEENS5_IJNS4_10UnderscoreES10_S10_EEEEENS4_23SM90_TMA_LOAD_MULTICASTENS4_14ComposedLayoutINS4_7SwizzleILi3ELi4ELi3EEENS4_18smem_ptr_flag_bitsILi16EEENSU_INS5_IJNSA_ILi8EEESH_EEENS5_IJSH_SC_EEEEEEEvNS4_8identityES13_S1D_vS1E_EENS_8epilogue10collective6detail29Sm90TmaWarpSpecializedAdapterINS1H_15DefaultEpilogueISJ_SK_SK_NS1G_6thread17LinearCombinationISJ_Li1EffLNS1L_9ScaleType4KindE0ELNS_15FloatRoundStyleE2ESJ_EENS1_15EpilogueDefaultEEEEEvvEEEEvNT_6ParamsE)
        /*0008*/ 	.word	0x000000a8


	//----- nvinfo : EIATTR_FRAME_SIZE
	.align		4
.L_15:
        /*000c*/ 	.byte	0x04, 0x11
        /*000e*/ 	.short	(.L_17 - .L_16)
	.align		4
.L_16:
        /*0010*/ 	.word	index@(_ZN7cutlass13device_kernelINS_4gemm6kernel13GemmUniversalIN4cute5tupleIJiiiiEEENS1_10collective13CollectiveMmaINS1_34MainloopSm90TmaGmmaWarpSpecializedILi9ENS5_IJNS4_1CILi4EEESB_NSA_ILi1EEEEEENS1_35KernelTmaWarpSpecializedCooperativeEEENS5_IJNSA_ILi128EEENSA_ILi64EEESH_EEENS_10bfloat16_tENS5_IJlSC_lEEESJ_SK_NS4_8TiledMMAINS4_8MMA_AtomIJNS4_4SM904GMMA27MMA_64x64x16_F32BF16BF16_SSILNSO_5MajorE0ELSQ_0ELNSO_7ScaleInE1ELSR_1EEEEEENS4_6LayoutINS5_IJNSA_ILi2EEESC_SC_EEENS5_IJSC_NSA_ILi0EEESX_EEEEENS5_IJNS4_10UnderscoreES10_S10_EEEEENS4_23SM90_TMA_LOAD_MULTICASTENS4_14ComposedLayoutINS4_7SwizzleILi3ELi4ELi3EEENS4_18smem_ptr_flag_bitsILi16EEENSU_INS5_IJNSA_ILi8EEESH_EEENS5_IJSH_SC_EEEEEEEvNS4_8identityES13_S1D_vS1E_EENS_8epilogue10collective6detail29Sm90TmaWarpSpecializedAdapterINS1H_15DefaultEpilogueISJ_SK_SK_NS1G_6thread17LinearCombinationISJ_Li1EffLNS1L_9ScaleType4KindE0ELNS_15FloatRoundStyleE2ESJ_EENS1_15EpilogueDefaultEEEEEvvEEEEvNT_6ParamsE)
        /*0014*/ 	.word	0x00000000


	//----- nvinfo : EIATTR_MIN_STACK_SIZE
	.align		4
.L_17:
        /*0018*/ 	.byte	0x04, 0x12
        /*001a*/ 	.short	(.L_19 - .L_18)
	.align		4
.L_18:
        /*001c*/ 	.word	index@(_ZN7cutlass13device_kernelINS_4gemm6kernel13GemmUniversalIN4cute5tupleIJiiiiEEENS1_10collective13CollectiveMmaINS1_34MainloopSm90TmaGmmaWarpSpecializedILi9ENS5_IJNS4_1CILi4EEESB_NSA_ILi1EEEEEENS1_35KernelTmaWarpSpecializedCooperativeEEENS5_IJNSA_ILi128EEENSA_ILi64EEESH_EEENS_10bfloat16_tENS5_IJlSC_lEEESJ_SK_NS4_8TiledMMAINS4_8MMA_AtomIJNS4_4SM904GMMA27MMA_64x64x16_F32BF16BF16_SSILNSO_5MajorE0ELSQ_0ELNSO_7ScaleInE1ELSR_1EEEEEENS4_6LayoutINS5_IJNSA_ILi2EEESC_SC_EEENS5_IJSC_NSA_ILi0EEESX_EEEEENS5_IJNS4_10UnderscoreES10_S10_EEEEENS4_23SM90_TMA_LOAD_MULTICASTENS4_14ComposedLayoutINS4_7SwizzleILi3ELi4ELi3EEENS4_18smem_ptr_flag_bitsILi16EEENSU_INS5_IJNSA_ILi8EEESH_EEENS5_IJSH_SC_EEEEEEEvNS4_8identityES13_S1D_vS1E_EENS_8epilogue10collective6detail29Sm90TmaWarpSpecializedAdapterINS1H_15DefaultEpilogueISJ_SK_SK_NS1G_6thread17LinearCombinationISJ_Li1EffLNS1L_9ScaleType4KindE0ELNS_15FloatRoundStyleE2ESJ_EENS1_15EpilogueDefaultEEEEEvvEEEEvNT_6ParamsE)
        /*0020*/ 	.word	0x00000000
.L_19:


//--------------------- .nv.compat                --------------------------
	.section	.nv.compat,"",@"SHT_CUDA_COMPAT_INFO"
	.align	4
        /*0000*/ 	.byte	0x02, 0x09, 0x01, 0x00, 0x02, 0x02, 0x04, 0x00, 0x02, 0x05, 0x05, 0x00, 0x03, 0x07, 0x01, 0x01
        /*0010*/ 	.byte	0x02, 0x03, 0x01, 0x00, 0x02, 0x06, 0x01, 0x00, 0x04, 0x0b, 0x08, 0x00, 0x00, 0x00, 0x00, 0x00
        /*0020*/ 	.byte	0x00, 0x00, 0x00, 0x00


//--------------------- .nv.info._ZN7cutlass13device_kernelINS_4gemm6kernel13GemmUniversalIN4cute5tupleIJiiiiEEENS1_10collective13CollectiveMmaINS1_34MainloopSm90TmaGmmaWarpSpecializedILi9ENS5_IJNS4_1CILi4EEESB_NSA_ILi1EEEEEENS1_35KernelTmaWarpSpecializedCooperativeEEENS5_IJNSA_ILi128EEENSA_ILi64EEESH_EEENS_10bfloat16_tENS5_IJlSC_lEEESJ_SK_NS4_8TiledMMAINS4_8MMA_AtomIJNS4_4SM904GMMA27MMA_64x64x16_F32BF16BF16_SSILNSO_5MajorE0ELSQ_0ELNSO_7ScaleInE1ELSR_1EEEEEENS4_6LayoutINS5_IJNSA_ILi2EEESC_SC_EEENS5_IJSC_NSA_ILi0EEESX_EEEEENS5_IJNS4_10UnderscoreES10_S10_EEEEENS4_23SM90_TMA_LOAD_MULTICASTENS4_14ComposedLayoutINS4_7SwizzleILi3ELi4ELi3EEENS4_18smem_ptr_flag_bitsILi16EEENSU_INS5_IJNSA_ILi8EEESH_EEENS5_IJSH_SC_EEEEEEEvNS4_8identityES13_S1D_vS1E_EENS_8epilogue10collective6detail29Sm90TmaWarpSpecializedAdapterINS1H_15DefaultEpilogueISJ_SK_SK_NS1G_6thread17LinearCombinationISJ_Li1EffLNS1L_9ScaleType4KindE0ELNS_15FloatRoundStyleE2ESJ_EENS1_15EpilogueDefaultEEEEEvvEEEEvNT_6ParamsE --------------------------
	.section	.nv.info._ZN7cutlass13device_kernelINS_4gemm6kernel13GemmUniversalIN4cute5tupleIJiiiiEEENS1_10collective13CollectiveMmaINS1_34MainloopSm90TmaGmmaWarpSpecializedILi9ENS5_IJNS4_1CILi4EEESB_NSA_ILi1EEEEEENS1_35KernelTmaWarpSpecializedCooperativeEEENS5_IJNSA_ILi128EEENSA_ILi64EEESH_EEENS_10bfloat16_tENS5_IJlSC_lEEESJ_SK_NS4_8TiledMMAINS4_8MMA_AtomIJNS4_4SM904GMMA27MMA_64x64x16_F32BF16BF16_SSILNSO_5MajorE0ELSQ_0ELNSO_7ScaleInE1ELSR_1EEEEEENS4_6LayoutINS5_IJNSA_ILi2EEESC_SC_EEENS5_IJSC_NSA_ILi0EEESX_EEEEENS5_IJNS4_10UnderscoreES10_S10_EEEEENS4_23SM90_TMA_LOAD_MULTICASTENS4_14ComposedLayoutINS4_7SwizzleILi3ELi4ELi3EEENS4_18smem_ptr_flag_bitsILi16EEENSU_INS5_IJNSA_ILi8EEESH_EEENS5_IJSH_SC_EEEEEEEvNS4_8identityES13_S1D_vS1E_EENS_8epilogue10collective6detail29Sm90TmaWarpSpecializedAdapterINS1H_15DefaultEpilogueISJ_SK_SK_NS1G_6thread17LinearCombinationISJ_Li1EffLNS1L_9ScaleType4KindE0ELNS_15FloatRoundStyleE2ESJ_EENS1_15EpilogueDefaultEEEEEvvEEEEvNT_6ParamsE,"",@"SHT_CUDA_INFO"
	.sectionflags	@""
	.align	4


	//----- nvinfo : EIATTR_CUDA_API_VERSION
	.align		4
        /*0000*/ 	.byte	0x04, 0x37
        /*0002*/ 	.short	(.L_21 - .L_20)
.L_20:
        /*0004*/ 	.word	0x00000082


	//----- nvinfo : EIATTR_KPARAM_INFO
	.align		4
.L_21:
        /*0008*/ 	.byte	0x04, 0x17
        /*000a*/ 	.short	(.L_23 - .L_22)
.L_22:
        /*000c*/ 	.word	0x00000000
        /*0010*/ 	.short	0x0000
        /*0012*/ 	.short	0x0070
        /*0014*/ 	.byte	0x00, 0xf0, 0x01, 0x10


	//----- nvinfo : EIATTR_SPARSE_MMA_MASK
	.align		4
.L_23:
        /*0018*/ 	.byte	0x03, 0x50
        /*001a*/ 	.short	0x0000


	//----- nvinfo : EIATTR_MAXREG_COUNT
	.align		4
        /*001c*/ 	.byte	0x03, 0x1b
        /*001e*/ 	.short	0x00a8


	//----- nvinfo : EIATTR_NUM_BARRIERS
	.align		4
        /*0020*/ 	.byte	0x02, 0x4c
        /*0022*/ 	.byte	0x01
	.zero		1


	//----- nvinfo : EIATTR_EXTERNS
	.align		4
        /*0024*/ 	.byte	0x04, 0x0f
        /*0026*/ 	.short	(.L_25 - .L_24)


	//   ....[0]....
	.align		4
.L_24:
        /*0028*/ 	.word	index@(__assertfail)


	//----- nvinfo : EIATTR_MERCURY_ISA_VERSION
	.align		4
.L_25:
        /*002c*/ 	.byte	0x03, 0x5f
        /*002e*/ 	.short	0x0101


	//----- nvinfo : EIATTR_INT_WARP_WIDE_INSTR_OFFSETS
	.align		4
        /*0030*/ 	.byte	0x04, 0x31
        /*0032*/ 	.short	(.L_27 - .L_26)


	//   ....[0]....
.L_26:
        /*0034*/ 	.word	0x00000550


	//   ....[1]....
        /*0038*/ 	.word	0x00000580


	//   ....[2]....
        /*003c*/ 	.word	0x00000730


	//----- nvinfo : EIATTR_COOP_GROUP_MASK_REGIDS
	.align		4
.L_27:
        /*0040*/ 	.byte	0x04, 0x29
        /*0042*/ 	.short	(.L_29 - .L_28)


	//   ....[0]....
.L_28:
        /*0044*/ 	.word	0xffffffff


	//   ....[1]....
        /*0048*/ 	.word	0xffffffff


	//   ....[2]....
        /*004c*/ 	.word	0xffffffff


	//   ....[3]....
        /*0050*/ 	.word	0xffffffff


	//   ....[4]....
        /*0054*/ 	.word	0xffffffff


	//   ....[5]....
        /*0058*/ 	.word	0xffffffff


	//----- nvinfo : EIATTR_COOP_GROUP_INSTR_OFFSETS
	.align		4
.L_29:
        /*005c*/ 	.byte	0x04, 0x28
        /*005e*/ 	.short	(.L_31 - .L_30)


	//   ....[0]....
.L_30:
        /*0060*/ 	.word	0x00000060


	//   ....[1]....
        /*0064*/ 	.word	0x00000070


	//   ....[2]....
        /*0068*/ 	.word	0x00000130


	//   ....[3]....
        /*006c*/ 	.word	0x000003a0


	//   ....[4]....
        /*0070*/ 	.word	0x000008e0


	//   ....[5]....
        /*0074*/ 	.word	0x00001320


	//----- nvinfo : EIATTR_REG_RECONFIG
	.align		4
.L_31:
        /*0078*/ 	.byte	0x01, 0x54
	.zero		2


	//----- nvinfo : EIATTR_SYSCALL_OFFSETS
	.align		4
        /*007c*/ 	.byte	0x04, 0x46
        /*007e*/ 	.short	(.L_33 - .L_32)


	//   ....[0]....
.L_32:
        /*0080*/ 	.word	0x000014e0


	//----- nvinfo : EIATTR_MBARRIER_INSTR_OFFSETS
	.align		4
.L_33:
        /*0084*/ 	.byte	0x04, 0x39
        /*0086*/ 	.short	(.L_35 - .L_34)


	//   ....[0]....
.L_34:
        /*0088*/ 	.word	0x00000250
        /*008c*/ 	.word	0x000000ff
        /*0090*/ 	.word	0x00000000
        /*0094*/ 	.short	0x0100
        /*0096*/ 	.byte	0x08
	.zero		1


	//   ....[1]....
        /*0098*/ 	.word	0x00000260
        /*009c*/ 	.word	0x000000ff
        /*00a0*/ 	.word	0x00000048
        /*00a4*/ 	.short	0x0100
        /*00a6*/ 	.byte	0x08
	.zero		1


	//   ....[2]....
        /*00a8*/ 	.word	0x00000270
        /*00ac*/ 	.word	0x000000ff
        /*00b0*/ 	.word	0x00000008
        /*00b4*/ 	.short	0x0100
        /*00b6*/ 	.byte	0x08
	.zero		1


	//   ....[3]....
        /*00b8*/ 	.word	0x00000280
        /*00bc*/ 	.word	0x000000ff
        /*00c0*/ 	.word	0x00000050
        /*00c4*/ 	.short	0x0100
        /*00c6*/ 	.byte	0x08
	.zero		1


	//   ....[4]....
        /*00c8*/ 	.word	0x00000290
        /*00cc*/ 	.word	0x000000ff
        /*00d0*/ 	.word	0x00000010
        /*00d4*/ 	.short	0x0100
        /*00d6*/ 	.byte	0x08
	.zero		1


	//   ....[5]....
        /*00d8*/ 	.word	0x000002a0
        /*00dc*/ 	.word	0x000000ff
        /*00e0*/ 	.word	0x00000058
        /*00e4*/ 	.short	0x0100
        /*00e6*/ 	.byte	0x08
	.zero		1


	//   ....[6]....
        /*00e8*/ 	.word	0x000002b0
        /*00ec*/ 	.word	0x000000ff
        /*00f0*/ 	.word	0x00000018
        /*00f4*/ 	.short	0x0100
        /*00f6*/ 	.byte	0x08
	.zero		1


	//   ....[7]....
        /*00f8*/ 	.word	0x000002c0
        /*00fc*/ 	.word	0x000000ff
        /*0100*/ 	.word	0x00000060
        /*0104*/ 	.short	0x0100
        /*0106*/ 	.byte	0x08
	.zero		1


	//   ....[8]....
        /*0108*/ 	.word	0x000002d0
        /*010c*/ 	.word	0x000000ff
        /*0110*/ 	.word	0x00000020
        /*0114*/ 	.short	0x0100
        /*0116*/ 	.byte	0x08
	.zero		1


	//   ....[9]....
        /*0118*/ 	.word	0x000002e0
        /*011c*/ 	.word	0x000000ff
        /*0120*/ 	.word	0x00000068
        /*0124*/ 	.short	0x0100
        /*0126*/ 	.byte	0x08
	.zero		1


	//   ....[10]....
        /*0128*/ 	.word	0x000002f0
        /*012c*/ 	.word	0x000000ff
        /*0130*/ 	.word	0x00000028
        /*0134*/ 	.short	0x0100
        /*0136*/ 	.byte	0x08
	.zero		1


	//   ....[11]....
        /*0138*/ 	.word	0x00000300
        /*013c*/ 	.word	0x000000ff
        /*0140*/ 	.word	0x00000070
        /*0144*/ 	.short	0x0100
        /*0146*/ 	.byte	0x08
	.zero		1


	//   ....[12]....
        /*0148*/ 	.word	0x00000310
        /*014c*/ 	.word	0x000000ff
        /*0150*/ 	.word	0x00000030
        /*0154*/ 	.short	0x0100
        /*0156*/ 	.byte	0x08
	.zero		1


	//   ....[13]....
        /*0158*/ 	.word	0x00000320
        /*015c*/ 	.word	0x000000ff
        /*0160*/ 	.word	0x00000078
        /*0164*/ 	.short	0x0100
        /*0166*/ 	.byte	0x08
	.zero		1


	//   ....[14]....
        /*0168*/ 	.word	0x00000330
        /*016c*/ 	.word	0x000000ff
        /*0170*/ 	.word	0x00000038
        /*0174*/ 	.short	0x0100
        /*0176*/ 	.byte	0x08
	.zero		1


	//   ....[15]....
        /*0178*/ 	.word	0x00000340
        /*017c*/ 	.word	0x000000ff
        /*0180*/ 	.word	0x00000080
        /*0184*/ 	.short	0x0100
        /*0186*/ 	.byte	0x08
	.zero		1


	//   ....[16]....
        /*0188*/ 	.word	0x00000350
        /*018c*/ 	.word	0x000000ff
        /*0190*/ 	.word	0x00000040
        /*0194*/ 	.short	0x0100
        /*0196*/ 	.byte	0x08
	.zero		1


	//   ....[17]....
        /*0198*/ 	.word	0x00000360
        /*019c*/ 	.word	0x000000ff
        /*01a0*/ 	.word	0x00000088
        /*01a4*/ 	.short	0x0100
        /*01a6*/ 	.byte	0x08
	.zero		1


	//   ....[18]....
        /*01a8*/ 	.word	0x000007c0
        /*01ac*/ 	.word	0x000000ff
        /*01b0*/ 	.word	0x000000a0
        /*01b4*/ 	.short	0x0100
        /*01b6*/ 	.byte	0x06
	.zero		1


	//   ....[19]....
        /*01b8*/ 	.word	0x00000860
        /*01bc*/ 	.word	0x000000ff
        /*01c0*/ 	.word	0x000000a8
        /*01c4*/ 	.short	0x0100
        /*01c6*/ 	.byte	0x06
	.zero		1


	//   ....[20]....
        /*01c8*/ 	.word	0x000015a0
        /*01cc*/ 	.word	0x00000003
        /*01d0*/ 	.word	0x00000000
        /*01d4*/ 	.short	0x010a
        /*01d6*/ 	.byte	0x3f
	.zero		1


	//   ....[21]....
        /*01d8*/ 	.word	0x000015e0
        /*01dc*/ 	.word	0x00000003
        /*01e0*/ 	.word	0x00000000
        /*01e4*/ 	.short	0x010a
        /*01e6*/ 	.byte	0x3f
	.zero		1


	//   ....[22]....
        /*01e8*/ 	.word	0x000019b0
        /*01ec*/ 	.word	0x00000005
        /*01f0*/ 	.word	0x00000000
        /*01f4*/ 	.short	0x010a
        /*01f6*/ 	.byte	0x3f
	.zero		1


	//   ....[23]....
        /*01f8*/ 	.word	0x000019f0
        /*01fc*/ 	.word	0x00000005
        /*0200*/ 	.word	0x00000000
        /*0204*/ 	.short	0x010a
        /*0206*/ 	.byte	0x3f
	.zero		1


	//   ....[24]....
        /*0208*/ 	.word	0x00001c50
        /*020c*/ 	.word	0x00000005
        /*0210*/ 	.word	0x00000000
        /*0214*/ 	.short	0x0101
        /*0216*/ 	.byte	0x3f
	.zero		1


	//   ....[25]....
        /*0218*/ 	.word	0x00001e70
        /*021c*/ 	.word	0x00000003
        /*0220*/ 	.word	0x00000000
        /*0224*/ 	.short	0x0101
        /*0226*/ 	.byte	0x3f
	.zero		1


	//   ....[26]....
        /*0228*/ 	.word	0x000054a0
        /*022c*/ 	.word	0x0000000e
        /*0230*/ 	.word	0x00000048
        /*0234*/ 	.short	0x010a
        /*0236*/ 	.byte	0x3f
	.zero		1


	//   ....[27]....
        /*0238*/ 	.word	0x00005850
        /*023c*/ 	.word	0x00000006
        /*0240*/ 	.word	0x000000a8
        /*0244*/ 	.short	0x0101
        /*0246*/ 	.byte	0x3f
	.zero		1


	//   ....[28]....
        /*0248*/ 	.word	0x00005f80
        /*024c*/ 	.word	0x00000007
        /*0250*/ 	.word	0x00000000
        /*0254*/ 	.short	0x010a
        /*0256*/ 	.byte	0x3f
	.zero		1


	//   ....[29]....
        /*0258*/ 	.word	0x00006000
        /*025c*/ 	.word	0x00000009
        /*0260*/ 	.word	0x00000000
        /*0264*/ 	.short	0x010a
        /*0266*/ 	.byte	0x3f
	.zero		1


	//   ....[30]....
        /*0268*/ 	.word	0x00006090
        /*026c*/ 	.word	0x00000006
        /*0270*/ 	.word	0x00000000
        /*0274*/ 	.short	0x010a
        /*0276*/ 	.byte	0x3f
	.zero		1


	//   ....[31]....
        /*0278*/ 	.word	0x00006120
        /*027c*/ 	.word	0x00000009
        /*0280*/ 	.word	0x00000000
        /*0284*/ 	.short	0x010a
        /*0286*/ 	.byte	0x3f
	.zero		1


	//   ....[32]....
        /*0288*/ 	.word	0x000061b0
        /*028c*/ 	.word	0x00000006
        /*0290*/ 	.word	0x00000000
        /*0294*/ 	.short	0x010a
        /*0296*/ 	.byte	0x3f
	.zero		1


	//   ....[33]....
        /*0298*/ 	.word	0x00006240
        /*029c*/ 	.word	0x00000009
        /*02a0*/ 	.word	0x00000000
        /*02a4*/ 	.short	0x010a
        /*02a6*/ 	.byte	0x3f
	.zero		1


	//   ....[34]....
        /*02a8*/ 	.word	0x000062d0
        /*02ac*/ 	.word	0x00000006
        /*02b0*/ 	.word	0x00000000
        /*02b4*/ 	.short	0x010a
        /*02b6*/ 	.byte	0x3f
	.zero		1


	//   ....[35]....
        /*02b8*/ 	.word	0x00006360
        /*02bc*/ 	.word	0x00000009
        /*02c0*/ 	.word	0x00000000
        /*02c4*/ 	.short	0x010a
        /*02c6*/ 	.byte	0x3f
	.zero		1


	//   ....[36]....
        /*02c8*/ 	.word	0x000063f0
        /*02cc*/ 	.word	0x00000003
        /*02d0*/ 	.word	0x00000000
        /*02d4*/ 	.short	0x010a
        /*02d6*/ 	.byte	0x3f
	.zero		1


	//   ....[37]....
        /*02d8*/ 	.word	0x00006450
        /*02dc*/ 	.word	0x00000003
        /*02e0*/ 	.word	0x00000000
        /*02e4*/ 	.short	0x010a
        /*02e6*/ 	.byte	0x3f
	.zero		1


	//   ....[38]....
        /*02e8*/ 	.word	0x000064a0
        /*02ec*/ 	.word	0x00000005
        /*02f0*/ 	.word	0x00000000
        /*02f4*/ 	.short	0x010a
        /*02f6*/ 	.byte	0x3f
	.zero		1


	//   ....[39]....
        /*02f8*/ 	.word	0x00006570
        /*02fc*/ 	.word	0x0000000e
        /*0300*/ 	.word	0x00000048
        /*0304*/ 	.short	0x010a
        /*0306*/ 	.byte	0x3f
	.zero		1


	//   ....[40]....
        /*0308*/ 	.word	0x00006640
        /*030c*/ 	.word	0x00000007
        /*0310*/ 	.word	0x00000000
        /*0314*/ 	.short	0x010a
        /*0316*/ 	.byte	0x3f
	.zero		1


	//   ....[41]....
        /*0318*/ 	.word	0x00006690
        /*031c*/ 	.word	0x00000009
        /*0320*/ 	.word	0x00000000
        /*0324*/ 	.short	0x010a
        /*0326*/ 	.byte	0x3f
	.zero		1


	//   ....[42]....
        /*0328*/ 	.word	0x000066e0
        /*032c*/ 	.word	0x00000006
        /*0330*/ 	.word	0x00000000
        /*0334*/ 	.short	0x010a
        /*0336*/ 	.byte	0x3f
	.zero		1


	//   ....[43]....
        /*0338*/ 	.word	0x00006730
        /*033c*/ 	.word	0x00000009
        /*0340*/ 	.word	0x00000000
        /*0344*/ 	.short	0x010a
        /*0346*/ 	.byte	0x3f
	.zero		1


	//   ....[44]....
        /*0348*/ 	.word	0x00006780
        /*034c*/ 	.word	0x00000006
        /*0350*/ 	.word	0x00000000
        /*0354*/ 	.short	0x010a
        /*0356*/ 	.byte	0x3f
	.zero		1


	//   ....[45]....
        /*0358*/ 	.word	0x000067d0
        /*035c*/ 	.word	0x00000009
        /*0360*/ 	.word	0x00000000
        /*0364*/ 	.short	0x010a
        /*0366*/ 	.byte	0x3f
	.zero		1


	//   ....[46]....
        /*0368*/ 	.word	0x00006820
        /*036c*/ 	.word	0x00000006
        /*0370*/ 	.word	0x00000000
        /*0374*/ 	.short	0x010a
        /*0376*/ 	.byte	0x3f
	.zero		1


	//   ....[47]....
        /*0378*/ 	.word	0x00006870
        /*037c*/ 	.word	0x00000009
        /*0380*/ 	.word	0x00000000
        /*0384*/ 	.short	0x010a
        /*0386*/ 	.byte	0x3f
	.zero		1


	//----- nvinfo : EIATTR_NUM_MBARRIERS
	.align		4
.L_35:
        /*0388*/ 	.byte	0x03, 0x38
        /*038a*/ 	.short	0x0014


	//----- nvinfo : EIATTR_EXIT_INSTR_OFFSETS
	.align		4
        /*038c*/ 	.byte	0x04, 0x1c
        /*038e*/ 	.short	(.L_37 - .L_36)


	//   ....[0]....
.L_36:
        /*0390*/ 	.word	0x00000a40


	//   ....[1]....
        /*0394*/ 	.word	0x00001250


	//   ....[2]....
        /*0398*/ 	.word	0x00004a90


	//   ....[3]....
        /*039c*/ 	.word	0x00004ff0


	//   ....[4]....
        /*03a0*/ 	.word	0x00006440


	//----- nvinfo : EIATTR_MAX_THREADS
	.align		4
.L_37:
        /*03a4*/ 	.byte	0x04, 0x05
        /*03a6*/ 	.short	(.L_39 - .L_38)
.L_38:
        /*03a8*/ 	.word	0x00000180
        /*03ac*/ 	.word	0x00000001
        /*03b0*/ 	.word	0x00000001


	//----- nvinfo : EIATTR_CRS_STACK_SIZE
	.align		4
.L_39:
        /*03b4*/ 	.byte	0x04, 0x1e
        /*03b6*/ 	.short	(.L_41 - .L_40)
.L_40:
        /*03b8*/ 	.word	0x00000000


	//----- nvinfo : EIATTR_CBANK_PARAM_SIZE
	.align		4
.L_41:
        /*03bc*/ 	.byte	0x03, 0x19
        /*03be*/ 	.short	0x0470


	//----- nvinfo : EIATTR_PARAM_CBANK
	.align		4
        /*03c0*/ 	.byte	0x04, 0x0a
        /*03c2*/ 	.short	(.L_43 - .L_42)
	.align		4
.L_42:
        /*03c4*/ 	.word	index@(.nv.constant0._ZN7cutlass13device_kernelINS_4gemm6kernel13GemmUniversalIN4cute5tupleIJiiiiEEENS1_10collective13CollectiveMmaINS1_34MainloopSm90TmaGmmaWarpSpecializedILi9ENS5_IJNS4_1CILi4EEESB_NSA_ILi1EEEEEENS1_35KernelTmaWarpSpecializedCooperativeEEENS5_IJNSA_ILi128EEENSA_ILi64EEESH_EEENS_10bfloat16_tENS5_IJlSC_lEEESJ_SK_NS4_8TiledMMAINS4_8MMA_AtomIJNS4_4SM904GMMA27MMA_64x64x16_F32BF16BF16_SSILNSO_5MajorE0ELSQ_0ELNSO_7ScaleInE1ELSR_1EEEEEENS4_6LayoutINS5_IJNSA_ILi2EEESC_SC_EEENS5_IJSC_NSA_ILi0EEESX_EEEEENS5_IJNS4_10UnderscoreES10_S10_EEEEENS4_23SM90_TMA_LOAD_MULTICASTENS4_14ComposedLayoutINS4_7SwizzleILi3ELi4ELi3EEENS4_18smem_ptr_flag_bitsILi16EEENSU_INS5_IJNSA_ILi8EEESH_EEENS5_IJSH_SC_EEEEEEEvNS4_8identityES13_S1D_vS1E_EENS_8epilogue10collective6detail29Sm90TmaWarpSpecializedAdapterINS1H_15DefaultEpilogueISJ_SK_SK_NS1G_6thread17LinearCombinationISJ_Li1EffLNS1L_9ScaleType4KindE0ELNS_15FloatRoundStyleE2ESJ_EENS1_15EpilogueDefaultEEEEEvvEEEEvNT_6ParamsE)
        /*03c8*/ 	.short	0x0210
        /*03ca*/ 	.short	0x0470


	//----- nvinfo : EIATTR_SW_WAR
	.align		4
.L_43:
        /*03cc*/ 	.byte	0x04, 0x36
        /*03ce*/ 	.short	(.L_45 - .L_44)
.L_44:
        /*03d0*/ 	.word	0x00000008
.L_45:


//--------------------- .nv.callgraph             --------------------------
	.section	.nv.callgraph,"",@"SHT_CUDA_CALLGRAPH"
	.align	4
	.sectionentsize	8
	.align		4
        /*0000*/ 	.word	0x00000000
	.align		4
        /*0004*/ 	.word	0xffffffff
	.align		4
        /*0008*/ 	.word	index@(_ZN7cutlass13device_kernelINS_4gemm6kernel13GemmUniversalIN4cute5tupleIJiiiiEEENS1_10collective13CollectiveMmaINS1_34MainloopSm90TmaGmmaWarpSpecializedILi9ENS5_IJNS4_1CILi4EEESB_NSA_ILi1EEEEEENS1_35KernelTmaWarpSpecializedCooperativeEEENS5_IJNSA_ILi128EEENSA_ILi64EEESH_EEENS_10bfloat16_tENS5_IJlSC_lEEESJ_SK_NS4_8TiledMMAINS4_8MMA_AtomIJNS4_4SM904GMMA27MMA_64x64x16_F32BF16BF16_SSILNSO_5MajorE0ELSQ_0ELNSO_7ScaleInE1ELSR_1EEEEEENS4_6LayoutINS5_IJNSA_ILi2EEESC_SC_EEENS5_IJSC_NSA_ILi0EEESX_EEEEENS5_IJNS4_10UnderscoreES10_S10_EEEEENS4_23SM90_TMA_LOAD_MULTICASTENS4_14ComposedLayoutINS4_7SwizzleILi3ELi4ELi3EEENS4_18smem_ptr_flag_bitsILi16EEENSU_INS5_IJNSA_ILi8EEESH_EEENS5_IJSH_SC_EEEEEEEvNS4_8identityES13_S1D_vS1E_EENS_8epilogue10collective6detail29Sm90TmaWarpSpecializedAdapterINS1H_15DefaultEpilogueISJ_SK_SK_NS1G_6thread17LinearCombinationISJ_Li1EffLNS1L_9ScaleType4KindE0ELNS_15FloatRoundStyleE2ESJ_EENS1_15EpilogueDefaultEEEEEvvEEEEvNT_6ParamsE)
	.align		4
        /*000c*/ 	.word	index@(__assertfail)
	.align		4
        /*0010*/ 	.word	0x00000000
	.align		4
        /*0014*/ 	.word	0xfffffffe
	.align		4
        /*0018*/ 	.word	0x00000000
	.align		4
        /*001c*/ 	.word	0xfffffffd
	.align		4
        /*0020*/ 	.word	0x00000000
	.align		4
        /*0024*/ 	.word	0xfffffffc


//--------------------- .nv.constant4             --------------------------
	.section	.nv.constant4,"a",@progbits
	.align	8
	.align		8
.nv.constant4:
        /*0000*/ 	.dword	__assertfail
	.align		8
        /*0008*/ 	.dword	__unnamed_1
	.align		8
        /*0010*/ 	.dword	_ZN40_INTERNAL_d8e9b072_4_k_cu_a4d9efb9_220164cuda3std3__45__cpo5beginE
	.align		8
        /*0018*/ 	.dword	_ZN40_INTERNAL_d8e9b072_4_k_cu_a4d9efb9_220164cuda3std3__45__cpo3endE
	.align		8
        /*0020*/ 	.dword	_ZN40_INTERNAL_d8e9b072_4_k_cu_a4d9efb9_220164cuda3std3__45__cpo6cbeginE
	.align		8
        /*0028*/ 	.dword	_ZN40_INTERNAL_d8e9b072_4_k_cu_a4d9efb9_220164cuda3std3__45__cpo4cendE
	.align		8
        /*0030*/ 	.dword	_ZN40_INTERNAL_d8e9b072_4_k_cu_a4d9efb9_220164cuda3std3__442_GLOBAL__N__d8e9b072_4_k_cu_a4d9efb9_220166ignoreE
	.align		8
        /*0038*/ 	.dword	_ZN40_INTERNAL_d8e9b072_4_k_cu_a4d9efb9_220164cuda3std3__419piecewise_constructE
	.align		8
        /*0040*/ 	.dword	_ZN40_INTERNAL_d8e9b072_4_k_cu_a4d9efb9_220164cuda3std3__48in_placeE
	.align		8
        /*0048*/ 	.dword	_ZN40_INTERNAL_d8e9b072_4_k_cu_a4d9efb9_220164cuda3std6ranges3__45__cpo4swapE
	.align		8
        /*0050*/ 	.dword	_ZN40_INTERNAL_d8e9b072_4_k_cu_a4d9efb9_220164cuda3std6ranges3__45__cpo9iter_moveE
	.align		8
        /*0058*/ 	.dword	_ZN40_INTERNAL_d8e9b072_4_k_cu_a4d9efb9_220164cute7productE
	.align		8
        /*0060*/ 	.dword	_ZN40_INTERNAL_d8e9b072_4_k_cu_a4d9efb9_220164cute1_E
	.align		8
        /*0068*/ 	.dword	$str$22
	.align		8
        /*0070*/ 	.dword	$str$23


//--------------------- .text._ZN7cutlass13device_kernelINS_4gemm6kernel13GemmUniversalIN4cute5tupleIJiiiiEEENS1_10collective13CollectiveMmaINS1_34MainloopSm90TmaGmmaWarpSpecializedILi9ENS5_IJNS4_1CILi4EEESB_NSA_ILi1EEEEEENS1_35KernelTmaWarpSpecializedCooperativeEEENS5_IJNSA_ILi128EEENSA_ILi64EEESH_EEENS_10bfloat16_tENS5_IJlSC_lEEESJ_SK_NS4_8TiledMMAINS4_8MMA_AtomIJNS4_4SM904GMMA27MMA_64x64x16_F32BF16BF16_SSILNSO_5MajorE0ELSQ_0ELNSO_7ScaleInE1ELSR_1EEEEEENS4_6LayoutINS5_IJNSA_ILi2EEESC_SC_EEENS5_IJSC_NSA_ILi0EEESX_EEEEENS5_IJNS4_10UnderscoreES10_S10_EEEEENS4_23SM90_TMA_LOAD_MULTICASTENS4_14ComposedLayoutINS4_7SwizzleILi3ELi4ELi3EEENS4_18smem_ptr_flag_bitsILi16EEENSU_INS5_IJNSA_ILi8EEESH_EEENS5_IJSH_SC_EEEEEEEvNS4_8identityES13_S1D_vS1E_EENS_8epilogue10collective6detail29Sm90TmaWarpSpecializedAdapterINS1H_15DefaultEpilogueISJ_SK_SK_NS1G_6thread17LinearCombinationISJ_Li1EffLNS1L_9ScaleType4KindE0ELNS_15FloatRoundStyleE2ESJ_EENS1_15EpilogueDefaultEEEEEvvEEEEvNT_6ParamsE --------------------------
	.section	.text._ZN7cutlass13device_kernelINS_4gemm6kernel13GemmUniversalIN4cute5tupleIJiiiiEEENS1_10collective13CollectiveMmaINS1_34MainloopSm90TmaGmmaWarpSpecializedILi9ENS5_IJNS4_1CILi4EEESB_NSA_ILi1EEEEEENS1_35KernelTmaWarpSpecializedCooperativeEEENS5_IJNSA_ILi128EEENSA_ILi64EEESH_EEENS_10bfloat16_tENS5_IJlSC_lEEESJ_SK_NS4_8TiledMMAINS4_8MMA_AtomIJNS4_4SM904GMMA27MMA_64x64x16_F32BF16BF16_SSILNSO_5MajorE0ELSQ_0ELNSO_7ScaleInE1ELSR_1EEEEEENS4_6LayoutINS5_IJNSA_ILi2EEESC_SC_EEENS5_IJSC_NSA_ILi0EEESX_EEEEENS5_IJNS4_10UnderscoreES10_S10_EEEEENS4_23SM90_TMA_LOAD_MULTICASTENS4_14ComposedLayoutINS4_7SwizzleILi3ELi4ELi3EEENS4_18smem_ptr_flag_bitsILi16EEENSU_INS5_IJNSA_ILi8EEESH_EEENS5_IJSH_SC_EEEEEEEvNS4_8identityES13_S1D_vS1E_EENS_8epilogue10collective6detail29Sm90TmaWarpSpecializedAdapterINS1H_15DefaultEpilogueISJ_SK_SK_NS1G_6thread17LinearCombinationISJ_Li1EffLNS1L_9ScaleType4KindE0ELNS_15FloatRoundStyleE2ESJ_EENS1_15EpilogueDefaultEEEEEvvEEEEvNT_6ParamsE,"ax",@progbits
	.align	128
.text._ZN7cutlass13device_kernelINS_4gemm6kernel13GemmUniversalIN4cute5tupleIJiiiiEEENS1_10collective13CollectiveMmaINS1_34MainloopSm90TmaGmmaWarpSpecializedILi9ENS5_IJNS4_1CILi4EEESB_NSA_ILi1EEEEEENS1_35KernelTmaWarpSpecializedCooperativeEEENS5_IJNSA_ILi128EEENSA_ILi64EEESH_EEENS_10bfloat16_tENS5_IJlSC_lEEESJ_SK_NS4_8TiledMMAINS4_8MMA_AtomIJNS4_4SM904GMMA27MMA_64x64x16_F32BF16BF16_SSILNSO_5MajorE0ELSQ_0ELNSO_7ScaleInE1ELSR_1EEEEEENS4_6LayoutINS5_IJNSA_ILi2EEESC_SC_EEENS5_IJSC_NSA_ILi0EEESX_EEEEENS5_IJNS4_10UnderscoreES10_S10_EEEEENS4_23SM90_TMA_LOAD_MULTICASTENS4_14ComposedLayoutINS4_7SwizzleILi3ELi4ELi3EEENS4_18smem_ptr_flag_bitsILi16EEENSU_INS5_IJNSA_ILi8EEESH_EEENS5_IJSH_SC_EEEEEEEvNS4_8identityES13_S1D_vS1E_EENS_8epilogue10collective6detail29Sm90TmaWarpSpecializedAdapterINS1H_15DefaultEpilogueISJ_SK_SK_NS1G_6thread17LinearCombinationISJ_Li1EffLNS1L_9ScaleType4KindE0ELNS_15FloatRoundStyleE2ESJ_EENS1_15EpilogueDefaultEEEEEvvEEEEvNT_6ParamsE:
        .type           _ZN7cutlass13device_kernelINS_4gemm6kernel13GemmUniversalIN4cute5tupleIJiiiiEEENS1_10collective13CollectiveMmaINS1_34MainloopSm90TmaGmmaWarpSpecializedILi9ENS5_IJNS4_1CILi4EEESB_NSA_ILi1EEEEEENS1_35KernelTmaWarpSpecializedCooperativeEEENS5_IJNSA_ILi128EEENSA_ILi64EEESH_EEENS_10bfloat16_tENS5_IJlSC_lEEESJ_SK_NS4_8TiledMMAINS4_8MMA_AtomIJNS4_4SM904GMMA27MMA_64x64x16_F32BF16BF16_SSILNSO_5MajorE0ELSQ_0ELNSO_7ScaleInE1ELSR_1EEEEEENS4_6LayoutINS5_IJNSA_ILi2EEESC_SC_EEENS5_IJSC_NSA_ILi0EEESX_EEEEENS5_IJNS4_10UnderscoreES10_S10_EEEEENS4_23SM90_TMA_LOAD_MULTICASTENS4_14ComposedLayoutINS4_7SwizzleILi3ELi4ELi3EEENS4_18smem_ptr_flag_bitsILi16EEENSU_INS5_IJNSA_ILi8EEESH_EEENS5_IJSH_SC_EEEEEEEvNS4_8identityES13_S1D_vS1E_EENS_8epilogue10collective6detail29Sm90TmaWarpSpecializedAdapterINS1H_15DefaultEpilogueISJ_SK_SK_NS1G_6thread17LinearCombinationISJ_Li1EffLNS1L_9ScaleType4KindE0ELNS_15FloatRoundStyleE2ESJ_EENS1_15EpilogueDefaultEEEEEvvEEEEvNT_6ParamsE,@function
        .size           _ZN7cutlass13device_kernelINS_4gemm6kernel13GemmUniversalIN4cute5tupleIJiiiiEEENS1_10collective13CollectiveMmaINS1_34MainloopSm90TmaGmmaWarpSpecializedILi9ENS5_IJNS4_1CILi4EEESB_NSA_ILi1EEEEEENS1_35KernelTmaWarpSpecializedCooperativeEEENS5_IJNSA_ILi128EEENSA_ILi64EEESH_EEENS_10bfloat16_tENS5_IJlSC_lEEESJ_SK_NS4_8TiledMMAINS4_8MMA_AtomIJNS4_4SM904GMMA27MMA_64x64x16_F32BF16BF16_SSILNSO_5MajorE0ELSQ_0ELNSO_7ScaleInE1ELSR_1EEEEEENS4_6LayoutINS5_IJNSA_ILi2EEESC_SC_EEENS5_IJSC_NSA_ILi0EEESX_EEEEENS5_IJNS4_10UnderscoreES10_S10_EEEEENS4_23SM90_TMA_LOAD_MULTICASTENS4_14ComposedLayoutINS4_7SwizzleILi3ELi4ELi3EEENS4_18smem_ptr_flag_bitsILi16EEENSU_INS5_IJNSA_ILi8EEESH_EEENS5_IJSH_SC_EEEEEEEvNS4_8identityES13_S1D_vS1E_EENS_8epilogue10collective6detail29Sm90TmaWarpSpecializedAdapterINS1H_15DefaultEpilogueISJ_SK_SK_NS1G_6thread17LinearCombinationISJ_Li1EffLNS1L_9ScaleType4KindE0ELNS_15FloatRoundStyleE2ESJ_EENS1_15EpilogueDefaultEEEEEvvEEEEvNT_6ParamsE,(.L_x_146 - _ZN7cutlass13device_kernelINS_4gemm6kernel13GemmUniversalIN4cute5tupleIJiiiiEEENS1_10collective13CollectiveMmaINS1_34MainloopSm90TmaGmmaWarpSpecializedILi9ENS5_IJNS4_1CILi4EEESB_NSA_ILi1EEEEEENS1_35KernelTmaWarpSpecializedCooperativeEEENS5_IJNSA_ILi128EEENSA_ILi64EEESH_EEENS_10bfloat16_tENS5_IJlSC_lEEESJ_SK_NS4_8TiledMMAINS4_8MMA_AtomIJNS4_4SM904GMMA27MMA_64x64x16_F32BF16BF16_SSILNSO_5MajorE0ELSQ_0ELNSO_7ScaleInE1ELSR_1EEEEEENS4_6LayoutINS5_IJNSA_ILi2EEESC_SC_EEENS5_IJSC_NSA_ILi0EEESX_EEEEENS5_IJNS4_10UnderscoreES10_S10_EEEEENS4_23SM90_TMA_LOAD_MULTICASTENS4_14ComposedLayoutINS4_7SwizzleILi3ELi4ELi3EEENS4_18smem_ptr_flag_bitsILi16EEENSU_INS5_IJNSA_ILi8EEESH_EEENS5_IJSH_SC_EEEEEEEvNS4_8identityES13_S1D_vS1E_EENS_8epilogue10collective6detail29Sm90TmaWarpSpecializedAdapterINS1H_15DefaultEpilogueISJ_SK_SK_NS1G_6thread17LinearCombinationISJ_Li1EffLNS1L_9ScaleType4KindE0ELNS_15FloatRoundStyleE2ESJ_EENS1_15EpilogueDefaultEEEEEvvEEEEvNT_6ParamsE)
        .other          _ZN7cutlass13device_kernelINS_4gemm6kernel13GemmUniversalIN4cute5tupleIJiiiiEEENS1_10collective13CollectiveMmaINS1_34MainloopSm90TmaGmmaWarpSpecializedILi9ENS5_IJNS4_1CILi4EEESB_NSA_ILi1EEEEEENS1_35KernelTmaWarpSpecializedCooperativeEEENS5_IJNSA_ILi128EEENSA_ILi64EEESH_EEENS_10bfloat16_tENS5_IJlSC_lEEESJ_SK_NS4_8TiledMMAINS4_8MMA_AtomIJNS4_4SM904GMMA27MMA_64x64x16_F32BF16BF16_SSILNSO_5MajorE0ELSQ_0ELNSO_7ScaleInE1ELSR_1EEEEEENS4_6LayoutINS5_IJNSA_ILi2EEESC_SC_EEENS5_IJSC_NSA_ILi0EEESX_EEEEENS5_IJNS4_10UnderscoreES10_S10_EEEEENS4_23SM90_TMA_LOAD_MULTICASTENS4_14ComposedLayoutINS4_7SwizzleILi3ELi4ELi3EEENS4_18smem_ptr_flag_bitsILi16EEENSU_INS5_IJNSA_ILi8EEESH_EEENS5_IJSH_SC_EEEEEEEvNS4_8identityES13_S1D_vS1E_EENS_8epilogue10collective6detail29Sm90TmaWarpSpecializedAdapterINS1H_15DefaultEpilogueISJ_SK_SK_NS1G_6thread17LinearCombinationISJ_Li1EffLNS1L_9ScaleType4KindE0ELNS_15FloatRoundStyleE2ESJ_EENS1_15EpilogueDefaultEEEEEvvEEEEvNT_6ParamsE,@"STO_CUDA_ENTRY STV_DEFAULT"
_ZN7cutlass13device_kernelINS_4gemm6kernel13GemmUniversalIN4cute5tupleIJiiiiEEENS1_10collective13CollectiveMmaINS1_34MainloopSm90TmaGmmaWarpSpecializedILi9ENS5_IJNS4_1CILi4EEESB_NSA_ILi1EEEEEENS1_35KernelTmaWarpSpecializedCooperativeEEENS5_IJNSA_ILi128EEENSA_ILi64EEESH_EEENS_10bfloat16_tENS5_IJlSC_lEEESJ_SK_NS4_8TiledMMAINS4_8MMA_AtomIJNS4_4SM904GMMA27MMA_64x64x16_F32BF16BF16_SSILNSO_5MajorE0ELSQ_0ELNSO_7ScaleInE1ELSR_1EEEEEENS4_6LayoutINS5_IJNSA_ILi2EEESC_SC_EEENS5_IJSC_NSA_ILi0EEESX_EEEEENS5_IJNS4_10UnderscoreES10_S10_EEEEENS4_23SM90_TMA_LOAD_MULTICASTENS4_14ComposedLayoutINS4_7SwizzleILi3ELi4ELi3EEENS4_18smem_ptr_flag_bitsILi16EEENSU_INS5_IJNSA_ILi8EEESH_EEENS5_IJSH_SC_EEEEEEEvNS4_8identityES13_S1D_vS1E_EENS_8epilogue10collective6detail29Sm90TmaWarpSpecializedAdapterINS1H_15DefaultEpilogueISJ_SK_SK_NS1G_6thread17LinearCombinationISJ_Li1EffLNS1L_9ScaleType4KindE0ELNS_15FloatRoundStyleE2ESJ_EENS1_15EpilogueDefaultEEEEEvvEEEEvNT_6ParamsE:
[----:B------:R-:W0:Y:S01]  /*0000*/  LDC R1, c[0x0][0x28] ;  /* 0x00000a00ff017b82 */ /* 0x000e220000000800 */
[----:B------:R-:W1:Y:S01]  /*0010*/  S2R R18, SR_TID.X ;  /* 0x0000000000127919 */ /* 0x000e620000002100 */
[----:B------:R-:W-:Y:S01]  /*0020*/  ELECT P0, URZ, PT ;  /* 0x00000000003f782f */ /* 0x000fe20003800000 */
[----:B------:R-:W-:Y:S01]  /*0030*/  BSSY B0, `(.L_x_0) ;  /* 0x000000f000007945 */ /* 0x000fe20003800000 */
[--C-:B-1----:R-:W-:Y:S02]  /*0040*/  SHF.R.U32.HI R0, RZ, 0x5, R18.reuse ;  /* 0x00000005ff007819 */ /* 0x102fe40000011612 */
[----:B------:R-:W-:-:S03]  /*0050*/  SHF.R.U32.HI R3, RZ, 0x7, R18 ;  /* 0x00000007ff037819 */ /* 0x000fc60000011612 */
[----:B------:R-:W1:Y:S04]  /*0060*/  SHFL.IDX PT, R2, R0, RZ, 0x1f ;  /* 0x00001fff00027589 */ /* 0x000e6800000e0000 */
[----:B------:R2:W3:Y:S01]  /*0070*/  SHFL.IDX PT, R5, R3, RZ, 0x1f ;  /* 0x00001fff03057589 */ /* 0x0004e200000e0000 */
[----:B-1----:R-:W-:-:S13]  /*0080*/  ISETP.NE.OR P0, PT, R2, RZ, !P0 ;  /* 0x000000ff0200720c */ /* 0x002fda0004705670 */
[----:B0-23--:R-:W-:Y:S05]  /*0090*/  @P0 BRA `(.L_x_1) ;  /* 0x0000000000200947 */ /* 0x00dfea0003800000 */
[----:B------:R-:W-:Y:S02]  /*00a0*/  ULDC.64 UR4, c[0x0][0x198] ;  /* 0x0000660000047ab9 */ /* 0x000fe40000000a00 */
[----:B------:R-:W-:Y:S02]  /*00b0*/  UIADD3 UR6, UP0, UR4, 0xf0, URZ ;  /* 0x000000f004067890 */ /* 0x000fe4000ff1e03f */
[----:B------:R-:W-:Y:S02]  /*00c0*/  UIADD3 UR4, UP1, UR4, 0x1f0, URZ ;  /* 0x000001f004047890 */ /* 0x000fe4000ff3e03f */
[----:B------:R-:W-:Y:S02]  /*00d0*/  UIADD3.X UR7, URZ, UR5, URZ, UP0, !UPT ;  /* 0x000000053f077290 */ /* 0x000fe400087fe43f */
[----:B------:R-:W-:-:S07]  /*00e0*/  UIADD3.X UR5, URZ, UR5, URZ, UP1, !UPT ;  /* 0x000000053f057290 */ /* 0x000fce0008ffe43f */
[----:B------:R0:W-:Y:S02]  /*00f0*/  UTMACCTL.PF [UR6] ;  /* 0x00000000060079b9 */ /* 0x0001e40008040000 */
[----:B------:R0:W-:Y:S02]  /*0100*/  UTMACCTL.PF [UR4] ;  /* 0x00000000040079b9 */ /* 0x0001e40008040000 */
[----:B0-----:R-:W-:Y:S01]  /*0110*/  NOP ;  /* 0x0000000000007918 */ /* 0x001fe20000000000 */
.L_x_1:
[----:B------:R-:W-:Y:S05]  /*0120*/  BSYNC B0 ;  /* 0x0000000000007941 */ /* 0x000fea0003800000 */
.L_x_0:
[----:B------:R-:W0:Y:S02]  /*0130*/  SHFL.IDX PT, R3, R0, RZ, 0x1f ;  /* 0x00001fff00037589 */ /* 0x000e2400000e0000 */
[----:B0-----:R-:W-:-:S13]  /*0140*/  ISETP.NE.AND P0, PT, R3, RZ, PT ;  /* 0x000000ff0300720c */ /* 0x001fda0003f05270 */
[----:B------:R-:W-:Y:S05]  /*0150*/  @P0 BRA `(.L_x_2) ;  /* 0x00000000008c0947 */ /* 0x000fea0003800000 */
[----:B------:R-:W-:Y:S01]  /*0160*/  ELECT P0, URZ, PT ;  /* 0x00000000003f782f */ /* 0x000fe20003800000 */
[----:B------:R-:W-:-:S12]  /*0170*/  BSSY B0, `(.L_x_2) ;  /* 0x0000021000007945 */ /* 0x000fd80003800000 */
[----:B------:R-:W-:Y:S05]  /*0180*/  @!P0 BRA `(.L_x_3) ;  /* 0x00000000007c8947 */ /* 0x000fea0003800000 */
[----:B------:R-:W0:Y:S01]  /*0190*/  S2UR UR8, SR_CgaCtaId ;  /* 0x00000000000879c3 */ /* 0x000e220000008800 */
[----:B------:R-:W-:Y:S01]  /*01a0*/  UMOV UR4, 0x400 ;  /* 0x0000040000047882 */ /* 0x000fe20000000000 */
[----:B------:R-:W-:Y:S01]  /*01b0*/  UMOV UR5, 0x1 ;  /* 0x0000000100057882 */ /* 0x000fe20000000000 */
[----:B------:R-:W-:Y:S02]  /*01c0*/  UMOV UR6, 0xe ;  /* 0x0000000e00067882 */ /* 0x000fe40000000000 */
[----:B------:R-:W-:-:S04]  /*01d0*/  UIADD3 UR6, -UR6, 0x100000, URZ ;  /* 0x0010000006067890 */ /* 0x000fc8000fffe13f */
[----:B------:R-:W-:Y:S02]  /*01e0*/  USHF.L.U32 UR7, UR6, 0xb, URZ ;  /* 0x0000000b06077899 */ /* 0x000fe4000800063f */
[----:B------:R-:W-:Y:S02]  /*01f0*/  USHF.L.U32 UR6, UR6, 0x1, URZ ;  /* 0x0000000106067899 */ /* 0x000fe4000800063f */
[----:B0-----:R-:W-:Y:S02]  /*0200*/  ULEA UR8, UR8, UR4, 0x18 ;  /* 0x0000000408087291 */ /* 0x001fe4000f8ec03f */
[----:B------:R-:W-:-:S04]  /*0210*/  UIADD3 UR4, -UR5, 0x100000, URZ ;  /* 0x0010000005047890 */ /* 0x000fc8000fffe13f */
[----:B------:R-:W-:Y:S02]  /*0220*/  USHF.L.U32 UR5, UR4, 0xb, URZ ;  /* 0x0000000b04057899 */ /* 0x000fe4000800063f */
[----:B------:R-:W-:Y:S01]  /*0230*/  USHF.L.U32 UR4, UR4, 0x1, URZ ;  /* 0x0000000104047899 */ /* 0x000fe2000800063f */
[----:B------:R-:W0:Y:S11]  /*0240*/  FENCE.VIEW.ASYNC.S ;  /* 0x00000000000073c6 */ /* 0x000e360000000000 */
[----:B0-----:R0:W1:Y:S01]  /*0250*/  SYNCS.EXCH.64 URZ, [UR8], UR4 ;  /* 0x00000004083f75b2 */ /* 0x0010620008000100 */
[----:B------:R0:W2:Y:S01]  /*0260*/  SYNCS.EXCH.64 URZ, [UR8+0x48], UR6 ;  /* 0x00004806083f75b2 */ /* 0x0000a20008000100 */
[----:B------:R0:W3:Y:S01]  /*0270*/  SYNCS.EXCH.64 URZ, [UR8+0x8], UR4 ;  /* 0x00000804083f75b2 */ /* 0x0000e20008000100 */
[----:B------:R0:W4:Y:S01]  /*0280*/  SYNCS.EXCH.64 URZ, [UR8+0x50], UR6 ;  /* 0x00005006083f75b2 */ /* 0x0001220008000100 */
[----:B------:R0:W0:Y:S01]  /*0290*/  SYNCS.EXCH.64 URZ, [UR8+0x10], UR4 ;  /* 0x00001004083f75b2 */ /* 0x0000220008000100 */
        /* <DEDUP_REMOVED lines=13> */
[----:B------:R-:W-:Y:S01]  /*0370*/  NOP ;  /* 0x0000000000007918 */ /* 0x000fe20000000000 */
.L_x_3:
[----:B0-----:R-:W-:Y:S05]  /*0380*/  BSYNC B0 ;  /* 0x0000000000007941 */ /* 0x001fea0003800000 */
.L_x_2:
[----:B------:R-:W-:Y:S01]  /*0390*/  SHF.R.S32.HI R7, RZ, 0x1f, R18 ;  /* 0x0000001fff077819 */ /* 0x000fe20000011412 */
[----:B------:R-:W0:Y:S01]  /*03a0*/  SHFL.IDX PT, R0, R0, RZ, 0x1f ;  /* 0x00001fff00007589 */ /* 0x000e2200000e0000 */
[----:B------:R-:W5:Y:S01]  /*03b0*/  S2UR UR8, SR_CTAID.X ;  /* 0x00000000000879c3 */ /* 0x000f620000002500 */
[----:B------:R-:W-:Y:S02]  /*03c0*/  ELECT P0, URZ, PT ;  /* 0x00000000003f782f */ /* 0x000fe40003800000 */
[----:B------:R-:W-:Y:S01]  /*03d0*/  LEA.HI R7, R7, R18, RZ, 0x7 ;  /* 0x0000001207077211 */ /* 0x000fe200078f38ff */
[----:B------:R-:W1:Y:S01]  /*03e0*/  S2R R4, SR_CTAID.Y ;  /* 0x0000000000047919 */ /* 0x000e620000002600 */
[----:B------:R-:W-:Y:S01]  /*03f0*/  SHF.R.S32.HI R8, RZ, 0x1f, R3 ;  /* 0x0000001fff087819 */ /* 0x000fe20000011403 */
[----:B------:R-:W-:Y:S01]  /*0400*/  ULDC UR4, c[0x0][0x150] ;  /* 0x0000540000047ab9 */ /* 0x000fe20000000800 */
[----:B------:R-:W-:Y:S01]  /*0410*/  LOP3.LUT R7, R7, 0xffffff80, RZ, 0xc0, !PT ;  /* 0xffffff8007077812 */ /* 0x000fe200078ec0ff */
[----:B------:R-:W-:Y:S01]  /*0420*/  NOP ;  /* 0x0000000000007918 */ /* 0x000fe20000000000 */
[----:B------:R-:W-:Y:S01]  /*0430*/  LEA.HI R8, R8, R3, RZ, 0x2 ;  /* 0x0000000308087211 */ /* 0x000fe200078f10ff */
[----:B------:R-:W2:Y:S01]  /*0440*/  LDC R10, c[0x0][0x144] ;  /* 0x00005100ff0a7b82 */ /* 0x000ea20000000800 */
[----:B------:R-:W-:Y:S01]  /*0450*/  NOP ;  /* 0x0000000000007918 */ /* 0x000fe20000000000 */
[----:B------:R-:W-:Y:S01]  /*0460*/  IMAD.IADD R6, R18, 0x1, -R7 ;  /* 0x0000000112067824 */ /* 0x000fe200078e0a07 */
[----:B------:R-:W-:Y:S01]  /*0470*/  LOP3.LUT R8, R8, 0x3ffffffc, RZ, 0xc0, !PT ;  /* 0x3ffffffc08087812 */ /* 0x000fe200078ec0ff */
[----:B------:R-:W-:Y:S01]  /*0480*/  IMAD.MOV.U32 R23, RZ, RZ, 0x1 ;  /* 0x00000001ff177424 */ /* 0x000fe200078e00ff */
[----:B------:R-:W-:-:S02]  /*0490*/  ISETP.NE.AND P3, PT, R5, RZ, PT ;  /* 0x000000ff0500720c */ /* 0x000fc40003f65270 */
[----:B------:R-:W-:Y:S01]  /*04a0*/  SHF.R.S32.HI R7, RZ, 0x1f, R6 ;  /* 0x0000001fff077819 */ /* 0x000fe20000011406 */
[----:B------:R-:W-:Y:S01]  /*04b0*/  IMAD.IADD R8, R3, 0x1, -R8 ;  /* 0x0000000103087824 */ /* 0x000fe200078e0a08 */
[----:B------:R-:W3:Y:S02]  /*04c0*/  LDC R12, c[0x0][0x140] ;  /* 0x00005000ff0c7b82 */ /* 0x000ee40000000800 */
[----:B------:R-:W-:Y:S02]  /*04d0*/  LEA.HI R7, R7, R6, RZ, 0x3 ;  /* 0x0000000607077211 */ /* 0x000fe400078f18ff */
[----:B0-----:R-:W-:Y:S02]  /*04e0*/  ISETP.NE.OR P0, PT, R0, RZ, !P0 ;  /* 0x000000ff0000720c */ /* 0x001fe40004705670 */
[--C-:B------:R-:W-:Y:S02]  /*04f0*/  SHF.R.S32.HI R0, RZ, 0x3, R7.reuse ;  /* 0x00000003ff007819 */ /* 0x100fe40000011407 */
[----:B------:R-:W-:-:S02]  /*0500*/  SHF.R.S32.HI R7, RZ, 0x1f, R7 ;  /* 0x0000001fff077819 */ /* 0x000fc40000011407 */
[----:B-----5:R-:W-:Y:S02]  /*0510*/  I2FP.F32.U32 R9, UR8 ;  /* 0x0000000800097c45 */ /* 0x020fe40008201000 */
[----:B------:R-:W-:-:S03]  /*0520*/  LEA.HI R7, R7, R0, RZ, 0x2 ;  /* 0x0000000007077211 */ /* 0x000fc600078f10ff */
[----:B------:R-:W-:Y:S01]  /*0530*/  FMUL R9, R9, UR4 ;  /* 0x0000000409097c20 */ /* 0x000fe20008400000 */
[----:B------:R-:W-:Y:S01]  /*0540*/  LOP3.LUT R7, R7, 0xfffffffc, RZ, 0xc0, !PT ;  /* 0xfffffffc07077812 */ /* 0x000fe200078ec0ff */
[----:B------:R-:W-:Y:S01]  /*0550*/  VOTEU.ALL UP0, P0 ;  /* 0x00000000003f7886 */ /* 0x000fe20000000000 */
[----:B-1----:R-:W-:Y:S01]  /*0560*/  I2FP.F32.U32 R11, R4 ;  /* 0x00000004000b7245 */ /* 0x002fe20000201000 */
[----:B------:R-:W-:Y:S01]  /*0570*/  ULDC UR4, c[0x0][0x154] ;  /* 0x0000550000047ab9 */ /* 0x000fe20000000800 */
[----:B------:R-:W-:Y:S01]  /*0580*/  VOTEU.ALL UP1, P0 ;  /* 0x00000000003f7886 */ /* 0x000fe20000020000 */
[----:B------:R-:W-:Y:S01]  /*0590*/  IMAD.IADD R7, R0, 0x1, -R7 ;  /* 0x0000000100077824 */ /* 0x000fe200078e0a07 */
[----:B------:R-:W0:Y:S01]  /*05a0*/  F2I.U32.TRUNC.NTZ R9, R9 ;  /* 0x0000000900097305 */ /* 0x000e22000020f000 */
[----:B------:R-:W1:Y:S01]  /*05b0*/  @!UP0 S2UR UR7, SR_CgaCtaId ;  /* 0x00000000000789c3 */ /* 0x000e620000008800 */
[----:B------:R-:W-:Y:S01]  /*05c0*/  @!UP0 UMOV UR6, 0x400 ;  /* 0x0000040000068882 */ /* 0x000fe20000000000 */
[----:B------:R-:W-:Y:S01]  /*05d0*/  IMAD R8, R8, 0x4, R7 ;  /* 0x0000000408087824 */ /* 0x000fe200078e0207 */
[----:B---3--:R-:W-:-:S04]  /*05e0*/  ISETP.EQ.U32.AND P2, PT, R12, 0x1, PT ;  /* 0x000000010c00780c */ /* 0x008fc80003f42070 */
[----:B------:R-:W-:-:S04]  /*05f0*/  SHF.R.S32.HI R3, RZ, 0x1f, R8 ;  /* 0x0000001fff037819 */ /* 0x000fc80000011408 */
[----:B------:R-:W-:Y:S01]  /*0600*/  LEA.HI R0, R3, R8, RZ, 0x2 ;  /* 0x0000000803007211 */ /* 0x000fe200078f10ff */
[----:B0-----:R-:W-:-:S03]  /*0610*/  IMAD.MOV R7, RZ, RZ, -R9 ;  /* 0x000000ffff077224 */ /* 0x001fc600078e0a09 */
[----:B------:R-:W-:Y:S01]  /*0620*/  LOP3.LUT R9, R0, 0xfffffffc, RZ, 0xc0, !PT ;  /* 0xfffffffc00097812 */ /* 0x000fe200078ec0ff */
[----:B--2---:R-:W-:Y:S02]  /*0630*/  IMAD R3, R10, R7, UR8 ;  /* 0x000000080a037e24 */ /* 0x004fe4000f8e0207 */
[----:B------:R-:W-:Y:S02]  /*0640*/  FMUL R10, R11, UR4 ;  /* 0x000000040b0a7c20 */ /* 0x000fe40008400000 */
[C---:B------:R-:W-:Y:S01]  /*0650*/  IMAD.IADD R0, R8.reuse, 0x1, -R9 ;  /* 0x0000000108007824 */ /* 0x040fe200078e0a09 */
[----:B------:R-:W0:Y:S01]  /*0660*/  LDC R7, c[0x0][0x148] ;  /* 0x00005200ff077b82 */ /* 0x000e220000000800 */
[----:B------:R-:W-:Y:S01]  /*0670*/  SHF.R.S32.HI R9, RZ, 0x1f, R2 ;  /* 0x0000001fff097819 */ /* 0x000fe20000011402 */
[----:B------:R-:W-:Y:S01]  /*0680*/  IMAD.SHL.U32 R11, R8, 0x4, RZ ;  /* 0x00000004080b7824 */ /* 0x000fe200078e00ff */
[----:B------:R-:W-:Y:S01]  /*0690*/  UMOV UR4, 0x20 ;  /* 0x0000002000047882 */ /* 0x000fe20000000000 */
[----:B------:R-:W-:Y:S01]  /*06a0*/  ISETP.NE.AND P4, PT, R0, R3, PT ;  /* 0x000000030000720c */ /* 0x000fe20003f85270 */
[----:B------:R-:W2:Y:S01]  /*06b0*/  F2I.U32.TRUNC.NTZ R10, R10 ;  /* 0x0000000a000a7305 */ /* 0x000ea2000020f000 */
[----:B------:R-:W-:Y:S01]  /*06c0*/  LEA.HI R9, R9, R2, RZ, 0x2 ;  /* 0x0000000209097211 */ /* 0x000fe200078f10ff */
[----:B------:R-:W-:-:S04]  /*06d0*/  @!UP0 UIADD3 UR4, -UR4, 0x100000, URZ ;  /* 0x0010000004048890 */ /* 0x000fc8000fffe13f */
[----:B------:R-:W-:Y:S02]  /*06e0*/  @!UP0 USHF.L.U32 UR5, UR4, 0xb, URZ ;  /* 0x0000000b04058899 */ /* 0x000fe4000800063f */
[----:B------:R-:W-:Y:S01]  /*06f0*/  @!UP0 USHF.L.U32 UR4, UR4, 0x1, URZ ;  /* 0x0000000104048899 */ /* 0x000fe2000800063f */
[----:B------:R-:W-:Y:S01]  /*0700*/  LOP3.LUT R22, R8, 0xc, R11, 0x78, !PT ;  /* 0x0000000c08167812 */ /* 0x000fe200078e780b */
[----:B-1----:R-:W-:Y:S01]  /*0710*/  @!UP0 ULEA UR6, UR7, UR6, 0x18 ;  /* 0x0000000607068291 */ /* 0x002fe2000f8ec03f */
[----:B------:R-:W-:Y:S01]  /*0720*/  LOP3.LUT R9, R9, 0xfffffffc, RZ, 0xc0, !PT ;  /* 0xfffffffc09097812 */ /* 0x000fe200078ec0ff */
[----:B------:R-:W-:Y:S01]  /*0730*/  VOTEU.ALL UP0, P0 ;  /* 0x00000000003f7886 */ /* 0x000fe20000000000 */
[----:B------:R-:W-:Y:S01]  /*0740*/  LOP3.LUT P0, RZ, R6, 0x7, RZ, 0xc0, !PT ;  /* 0x0000000706ff7812 */ /* 0x000fe2000780c0ff */
[----:B------:R-:W-:Y:S02]  /*0750*/  VIADD R6, R5, 0xffffffff ;  /* 0xffffffff05067836 */ /* 0x000fe40000000000 */
[----:B------:R-:W-:Y:S01]  /*0760*/  IMAD.IADD R0, R2, 0x1, -R9 ;  /* 0x0000000102007824 */ /* 0x000fe200078e0a09 */
[----:B------:R-:W-:-:S02]  /*0770*/  ISETP.LT.U32.AND P0, PT, R22, 0x10, !P0 ;  /* 0x000000101600780c */ /* 0x000fc40004701070 */
[----:B------:R-:W-:Y:S01]  /*0780*/  @P4 SHF.R.S32.HI R9, RZ, 0x1f, R22 ;  /* 0x0000001fff094819 */ /* 0x000fe20000011416 */
[----:B--2---:R-:W-:Y:S01]  /*0790*/  IMAD.MOV R21, RZ, RZ, -R10 ;  /* 0x000000ffff157224 */ /* 0x004fe200078e0a0a */
[C---:B------:R-:W-:Y:S01]  /*07a0*/  ISETP.NE.AND P1, PT, R0.reuse, 0x3, PT ;  /* 0x000000030000780c */ /* 0x040fe20003f25270 */
[----:B------:R-:W1:Y:S02]  /*07b0*/  FENCE.VIEW.ASYNC.S ;  /* 0x00000000000073c6 */ /* 0x000e640000000000 */
[----:B-1----:R1:W2:Y:S01]  /*07c0*/  @!UP0 SYNCS.EXCH.64 URZ, [UR6+0xa0], UR4 ;  /* 0x0000a004063f85b2 */ /* 0x0022a20008000100 */
[----:B------:R-:W-:Y:S01]  /*07d0*/  @P4 LEA.HI R9, R9, R22, RZ, 0x2 ;  /* 0x0000001609094211 */ /* 0x000fe200078f10ff */
[----:B0-----:R-:W-:Y:S01]  /*07e0*/  IMAD R2, R7, R21, R4 ;  /* 0x0000001507027224 */ /* 0x001fe200078e0204 */
[----:B------:R-:W-:Y:S02]  /*07f0*/  ISETP.EQ.OR P1, PT, R0, RZ, !P1 ;  /* 0x000000ff0000720c */ /* 0x000fe40004f22670 */
[----:B------:R-:W-:-:S02]  /*0800*/  @P4 SHF.R.S32.HI R9, RZ, 0x2, R9 ;  /* 0x00000002ff094819 */ /* 0x000fc40000011409 */
[----:B------:R-:W-:Y:S02]  /*0810*/  ISETP.EQ.AND P1, PT, R5, RZ, P1 ;  /* 0x000000ff0500720c */ /* 0x000fe40000f22270 */
[----:B------:R-:W-:Y:S02]  /*0820*/  @P4 ISETP.NE.AND P5, PT, R9, R2, PT ;  /* 0x000000020900420c */ /* 0x000fe40003fa5270 */
[----:B------:R-:W-:Y:S02]  /*0830*/  ISETP.GE.U32.AND P6, PT, R6, 0x2, PT ;  /* 0x000000020600780c */ /* 0x000fe40003fc6070 */
[----:B------:R-:W-:Y:S02]  /*0840*/  SEL R2, RZ, 0x1, !P0 ;  /* 0x00000001ff027807 */ /* 0x000fe40004000000 */
[----:B------:R-:W-:Y:S01]  /*0850*/  @P4 SEL R23, RZ, 0x1, P5 ;  /* 0x00000001ff174807 */ /* 0x000fe20002800000 */
[----:B------:R1:W0:Y:S01]  /*0860*/  @!UP1 SYNCS.EXCH.64 URZ, [UR6+0xa8], UR4 ;  /* 0x0000a804063f95b2 */ /* 0x0002220008000100 */
[----:B------:R-:W-:Y:S01]  /*0870*/  SEL R19, RZ, 0x1, !P1 ;  /* 0x00000001ff137807 */ /* 0x000fe20004800000 */
[----:B------:R-:W-:Y:S01]  /*0880*/  NOP ;  /* 0x0000000000007918 */ /* 0x000fe20000000000 */
[----:B------:R-:W-:-:S02]  /*0890*/  LOP3.LUT R23, R23, R2, RZ, 0xc0, !PT ;  /* 0x0000000217177212 */ /* 0x000fc400078ec0ff */
[----:B------:R-:W-:Y:S01]  /*08a0*/  SEL R19, R19, 0x2, P6 ;  /* 0x0000000213137807 */ /* 0x000fe20003000000 */
[----:B-12---:R-:W-:Y:S06]  /*08b0*/  @!P2 BRA `(.L_x_4) ;  /* 0x000000000008a947 */ /* 0x006fec0003800000 */
[----:B0---4-:R-:W-:Y:S01]  /*08c0*/  UCGABAR_ARV ;  /* 0x00000000000079c7 */ /* 0x011fe20008000000 */
[----:B------:R-:W-:Y:S05]  /*08d0*/  BRA `(.L_x_5) ;  /* 0x0000000000047947 */ /* 0x000fea0003800000 */
.L_x_4:
[----:B0---4-:R-:W-:Y:S01]  /*08e0*/  NOP ;  /* 0x0000000000007918 */ /* 0x011fe20000000000 */
.L_x_5:
[----:B------:R-:W0:Y:S01]  /*08f0*/  LDC R2, c[0x0][0x65c] ;  /* 0x00019700ff027b82 */ /* 0x000e220000000800 */
[----:B------:R-:W-:Y:S02]  /*0900*/  IMAD.U32 R8, RZ, RZ, UR8 ;  /* 0x00000008ff087e24 */ /* 0x000fe4000f8e00ff */
[----:B------:R-:W-:Y:S01]  /*0910*/  IMAD.MOV.U32 R9, RZ, RZ, RZ ;  /* 0x000000ffff097224 */ /* 0x000fe200078e00ff */
[----:B0-----:R-:W-:-:S04]  /*0920*/  ISETP.NE.AND P1, PT, R2, 0x1, PT ;  /* 0x000000010200780c */ /* 0x001fc80003f25270 */
[----:B------:R-:W-:-:S09]  /*0930*/  P2R R5, PR, RZ, 0x2 ;  /* 0x00000002ff057803 */ /* 0x000fd20000000000 */
[----:B------:R-:W0:Y:S01]  /*0940*/  @P1 LDC R17, c[0x0][0x10] ;  /* 0x00000400ff111b82 */ /* 0x000e220000000800 */
[----:B------:R-:W-:Y:S02]  /*0950*/  @P1 IMAD.MOV.U32 R5, RZ, RZ, RZ ;  /* 0x000000ffff051224 */ /* 0x000fe400078e00ff */
[----:B------:R-:W-:-:S05]  /*0960*/  @P1 IMAD.MOV.U32 R13, RZ, RZ, RZ ;  /* 0x000000ffff0d1224 */ /* 0x000fca00078e00ff */
[----:B------:R-:W1:Y:S01]  /*0970*/  @!P1 LDC R11, c[0x0][0xc] ;  /* 0x00000300ff0b9b82 */ /* 0x000e620000000800 */
[----:B0-----:R-:W-:-:S04]  /*0980*/  @P1 IMAD.WIDE.U32 R16, R17, UR8, R4 ;  /* 0x0000000811101c25 */ /* 0x001fc8000f8e0004 */
[----:B------:R-:W-:Y:S02]  /*0990*/  @P1 IMAD.IADD R17, R17, 0x1, R13 ;  /* 0x0000000111111824 */ /* 0x000fe400078e020d */
[----:B-1----:R-:W-:-:S04]  /*09a0*/  @!P1 IMAD.WIDE.U32 R8, R4, R11, R8 ;  /* 0x0000000b04089225 */ /* 0x002fc800078e0008 */
[----:B------:R-:W-:Y:S02]  /*09b0*/  @!P1 IMAD.MOV.U32 R16, RZ, RZ, R8 ;  /* 0x000000ffff109224 */ /* 0x000fe400078e0008 */
[----:B------:R-:W-:Y:S01]  /*09c0*/  @!P1 IMAD.MOV.U32 R17, RZ, RZ, R9 ;  /* 0x000000ffff119224 */ /* 0x000fe200078e0009 */
[----:B------:R-:W-:Y:S06]  /*09d0*/  @!P2 BRA `(.L_x_6) ;  /* 0x00000000000ca947 */ /* 0x000fec0003800000 */
[----:B------:R-:W-:Y:S01]  /*09e0*/  UCGABAR_WAIT ;  /* 0x0000000000007dc7 */ /* 0x000fe20008000000 */
[----:B------:R-:W-:Y:S01]  /*09f0*/  CCTL.IVALL ;  /* 0x00000000ff00798f */ /* 0x000fe20002000000 */
[----:B------:R-:W-:Y:S05]  /*0a00*/  BRA `(.L_x_7) ;  /* 0x0000000000047947 */ /* 0x000fea0003800000 */
.L_x_6:
[----:B------:R-:W-:Y:S06]  /*0a10*/  BAR.SYNC.DEFER_BLOCKING 0x0 ;  /* 0x0000000000007b1d */ /* 0x000fec0000010000 */
.L_x_7:
[----:B------:R-:W-:Y:S05]  /*0a20*/  @!P3 BRA `(.L_x_8) ;  /* 0x00000040001cb947 */ /* 0x000fea0003800000 */
[----:B------:R-:W-:-:S13]  /*0a30*/  ISETP.GT.U32.AND P0, PT, R6, 0x1, PT ;  /* 0x000000010600780c */ /* 0x000fda0003f04070 */
[----:B------:R-:W-:Y:S05]  /*0a40*/  @P0 EXIT ;  /* 0x000000000000094d */ /* 0x000fea0003800000 */
[----:B------:R-:W-:Y:S01]  /*0a50*/  ULDC.64 UR4, c[0x0][0x650] ;  /* 0x0001940000047ab9 */ /* 0x000fe20000000a00 */
[----:B------:R-:W-:Y:S01]  /*0a60*/  PRMT R0, RZ, 0x7610, R0 ;  /* 0x00007610ff007816 */ /* 0x000fe20000000000 */
[----:B------:R-:W-:Y:S01]  /*0a70*/  IMAD.MOV.U32 R60, RZ, RZ, -0x1 ;  /* 0xffffffffff3c7424 */ /* 0x000fe200078e00ff */
[----:B------:R-:W-:Y:S01]  /*0a80*/  ISETP.GE.U32.AND P0, PT, R16, UR4, PT ;  /* 0x0000000410007c0c */ /* 0x000fe2000bf06070 */
[----:B------:R-:W-:Y:S02]  /*0a90*/  IMAD.MOV.U32 R61, RZ, RZ, -0x1 ;  /* 0xffffffffff3d7424 */ /* 0x000fe400078e00ff */
[----:B------:R-:W-:Y:S01]  /*0aa0*/  IMAD.MOV.U32 R59, RZ, RZ, -0x1 ;  /* 0xffffffffff3b7424 */ /* 0x000fe200078e00ff */
[----:B------:R-:W-:-:S13]  /*0ab0*/  ISETP.GE.U32.AND.EX P0, PT, R17, UR5, PT, P0 ;  /* 0x0000000511007c0c */ /* 0x000fda000bf06100 */
[----:B------:R-:W-:Y:S05]  /*0ac0*/  @P0 BRA `(.L_x_9) ;  /* 0x0000000400280947 */ /* 0x000fea0003800000 */
[----:B------:R-:W0:Y:S01]  /*0ad0*/  LDC.64 R24, c[0x0][0x628] ;  /* 0x00018a00ff187b82 */ /* 0x000e220000000a00 */
[----:B------:R-:W-:Y:S02]  /*0ae0*/  IMAD.MOV.U32 R8, RZ, RZ, R16 ;  /* 0x000000ffff087224 */ /* 0x000fe400078e0010 */
[----:B------:R-:W-:-:S05]  /*0af0*/  IMAD.MOV.U32 R9, RZ, RZ, R17 ;  /* 0x000000ffff097224 */ /* 0x000fca00078e0011 */
[----:B------:R-:W1:Y:S08]  /*0b00*/  LDC R0, c[0x0][0x630] ;  /* 0x00018c00ff007b82 */ /* 0x000e700000000800 */
[----:B------:R-:W2:Y:S01]  /*0b10*/  LDC.64 R26, c[0x0][0x620] ;  /* 0x00018800ff1a7b82 */ /* 0x000ea20000000a00 */
[----:B0-----:R-:W-:-:S04]  /*0b20*/  ISETP.NE.U32.AND P0, PT, R24, RZ, PT ;  /* 0x000000ff1800720c */ /* 0x001fc80003f05070 */
[----:B------:R-:W-:-:S13]  /*0b30*/  ISETP.NE.AND.EX P0, PT, R25, RZ, PT, P0 ;  /* 0x000000ff1900720c */ /* 0x000fda0003f05300 */
[----:B-12---:R-:W-:Y:S05]  /*0b40*/  @!P0 BRA `(.L_x_10) ;  /* 0x0000000000288947 */ /* 0x006fea0003800000 */
[----:B------:R-:W0:Y:S02]  /*0b50*/  LDC R13, c[0x0][0x634] ;  /* 0x00018d00ff0d7b82 */ /* 0x000e240000000800 */
[----:B0-----:R-:W-:-:S05]  /*0b60*/  IADD3 R13, P0, R16, R13, RZ ;  /* 0x0000000d100d7210 */ /* 0x001fca0007f1e0ff */
[----:B------:R-:W-:-:S04]  /*0b70*/  IMAD.X R15, RZ, RZ, R17, P0 ;  /* 0x000000ffff0f7224 */ /* 0x000fc800000e0611 */
[----:B------:R-:W-:-:S04]  /*0b80*/  IMAD.WIDE.U32 R8, R15, R24, RZ ;  /* 0x000000180f087225 */ /* 0x000fc800078e00ff */
[----:B------:R-:W-:-:S04]  /*0b90*/  IMAD.WIDE.U32 R10, P0, R13, R25, R8 ;  /* 0x000000190d0a7225 */ /* 0x000fc80007800008 */
[----:B------:R-:W-:-:S04]  /*0ba0*/  IMAD.WIDE.U32 R8, R13, R24, RZ ;  /* 0x000000180d087225 */ /* 0x000fc800078e00ff */
[----:B------:R-:W-:Y:S01]  /*0bb0*/  IMAD.X R13, RZ, RZ, RZ, P0 ;  /* 0x000000ffff0d7224 */ /* 0x000fe200000e06ff */
[----:B------:R-:W-:Y:S01]  /*0bc0*/  IADD3 RZ, P0, R9, R10, RZ ;  /* 0x0000000a09ff7210 */ /* 0x000fe20007f1e0ff */
[----:B------:R-:W-:-:S04]  /*0bd0*/  IMAD.MOV.U32 R12, RZ, RZ, R11 ;  /* 0x000000ffff0c7224 */ /* 0x000fc800078e000b */
[----:B------:R-:W-:-:S08]  /*0be0*/  IMAD.WIDE.U32.X R8, R15, R25, R12, P0 ;  /* 0x000000190f087225 */ /* 0x000fd000000e040c */
.L_x_10:
[----:B------:R-:W0:Y:S01]  /*0bf0*/  LDC.64 R24, c[0x0][0x640] ;  /* 0x00019000ff187b82 */ /* 0x000e220000000a00 */
[-CC-:B------:R-:W-:Y:S01]  /*0c00*/  SHF.R.U64 R59, R8, R0.reuse, R9.reuse ;  /* 0x00000000083b7219 */ /* 0x180fe20000001209 */
[----:B------:R-:W-:Y:S01]  /*0c10*/  IMAD R30, R7, R21, R4 ;  /* 0x00000015071e7224 */ /* 0x000fe200078e0204 */
[----:B------:R-:W-:Y:S01]  /*0c20*/  SHF.R.U32.HI R0, RZ, R0, R9 ;  /* 0x00000000ff007219 */ /* 0x000fe20000011609 */
[----:B------:R-:W-:Y:S01]  /*0c30*/  IMAD.MOV.U32 R21, RZ, RZ, 0x1 ;  /* 0x00000001ff157424 */ /* 0x000fe200078e00ff */
[----:B------:R-:W-:-:S03]  /*0c40*/  IADD3 R5, P0, RZ, -R59, RZ ;  /* 0x8000003bff057210 */ /* 0x000fc60007f1e0ff */
[----:B------:R-:W1:Y:S02]  /*0c50*/  LDC R6, c[0x0][0x618] ;  /* 0x00018600ff067b82 */ /* 0x000e640000000800 */
[----:B------:R-:W-:-:S04]  /*0c60*/  IMAD.X R9, RZ, RZ, ~R0, P0 ;  /* 0x000000ffff097224 */ /* 0x000fc800000e0e00 */
[-C--:B------:R-:W-:Y:S02]  /*0c70*/  IMAD R0, R9, R26.reuse, RZ ;  /* 0x0000001a09007224 */ /* 0x080fe400078e02ff */
[----:B------:R-:W2:Y:S01]  /*0c80*/  LDC R11, c[0x0][0x608] ;  /* 0x00018200ff0b7b82 */ /* 0x000ea20000000800 */
[----:B------:R-:W-:-:S04]  /*0c90*/  IMAD.WIDE.U32 R8, R5, R26, R16 ;  /* 0x0000001a05087225 */ /* 0x000fc800078e0010 */
[----:B------:R-:W-:-:S03]  /*0ca0*/  IMAD R5, R5, R27, R0 ;  /* 0x0000001b05057224 */ /* 0x000fc600078e0200 */
[----:B------:R-:W3:Y:S01]  /*0cb0*/  LDC R12, c[0x0][0x658] ;  /* 0x00019600ff0c7b82 */ /* 0x000ee20000000800 */
[----:B0-----:R-:W-:Y:S01]  /*0cc0*/  ISETP.NE.U32.AND P0, PT, R24, RZ, PT ;  /* 0x000000ff1800720c */ /* 0x001fe20003f05070 */
[----:B------:R-:W-:Y:S02]  /*0cd0*/  IMAD.IADD R5, R9, 0x1, R5 ;  /* 0x0000000109057824 */ /* 0x000fe400078e0205 */
[----:B------:R-:W-:Y:S01]  /*0ce0*/  IMAD.MOV.U32 R9, RZ, RZ, -0x1 ;  /* 0xffffffffff097424 */ /* 0x000fe200078e00ff */
[----:B------:R-:W-:-:S03]  /*0cf0*/  ISETP.NE.AND.EX P0, PT, R25, RZ, PT, P0 ;  /* 0x000000ff1900720c */ /* 0x000fc60003f05300 */
[----:B------:R-:W0:Y:S01]  /*0d00*/  LDC R15, c[0x0][0x600] ;  /* 0x00018000ff0f7b82 */ /* 0x000e220000000800 */
[-CC-:B-1----:R-:W-:Y:S02]  /*0d10*/  SHF.R.U64 R13, R8, R6.reuse, R5.reuse ;  /* 0x00000006080d7219 */ /* 0x182fe40000001205 */
[----:B------:R-:W-:-:S05]  /*0d20*/  SHF.R.U32.HI R0, RZ, R6, R5 ;  /* 0x00000006ff007219 */ /* 0x000fca0000011605 */
[----:B------:R-:W1:Y:S01]  /*0d30*/  LDC R14, c[0x0][0x648] ;  /* 0x00019200ff0e7b82 */ /* 0x000e620000000800 */
[-CC-:B--2---:R-:W-:Y:S02]  /*0d40*/  SHF.R.U64 R27, R13, R11.reuse, R0.reuse ;  /* 0x0000000b0d1b7219 */ /* 0x184fe40000001200 */
[----:B------:R-:W-:-:S05]  /*0d50*/  SHF.R.U32.HI R5, RZ, R11, R0 ;  /* 0x0000000bff057219 */ /* 0x000fca0000011600 */
[----:B------:R-:W2:Y:S01]  /*0d60*/  LDC R20, c[0x0][0x638] ;  /* 0x00018e00ff147b82 */ /* 0x000ea20000000800 */
[-CC-:B---3--:R-:W-:Y:S02]  /*0d70*/  SHF.R.U64 R28, R27, R12.reuse, R5.reuse ;  /* 0x0000000c1b1c7219 */ /* 0x188fe40000001205 */
[-C--:B------:R-:W-:Y:S02]  /*0d80*/  SHF.L.U32 R0, R9, R12.reuse, RZ ;  /* 0x0000000c09007219 */ /* 0x080fe400000006ff */
[----:B------:R-:W-:Y:S01]  /*0d90*/  SHF.R.U32.HI R5, RZ, R12, R5 ;  /* 0x0000000cff057219 */ /* 0x000fe20000011605 */
[----:B------:R-:W-:Y:S01]  /*0da0*/  IMAD.MOV.U32 R4, RZ, RZ, R28 ;  /* 0x000000ffff047224 */ /* 0x000fe200078e001c */
[----:B------:R-:W-:Y:S01]  /*0db0*/  LOP3.LUT R10, RZ, R0, RZ, 0x33, !PT ;  /* 0x00000000ff0a7212 */ /* 0x000fe200078e33ff */
[----:B------:R-:W3:Y:S01]  /*0dc0*/  LDC R26, c[0x0][0x610] ;  /* 0x00018400ff1a7b82 */ /* 0x000ee20000000800 */
[----:B------:R-:W-:Y:S05]  /*0dd0*/  @!P0 BRA `(.L_x_11) ;  /* 0x0000000000288947 */ /* 0x000fea0003800000 */
[----:B------:R-:W4:Y:S02]  /*0de0*/  LDC R9, c[0x0][0x64c] ;  /* 0x00019300ff097b82 */ /* 0x000f240000000800 */
[----:B----4-:R-:W-:-:S05]  /*0df0*/  IADD3 R9, P0, R28, R9, RZ ;  /* 0x000000091c097210 */ /* 0x010fca0007f1e0ff */
        /* <DEDUP_REMOVED lines=8> */
.L_x_11:
[----:B-1----:R-:W-:Y:S01]  /*0e80*/  SHF.R.U64 R4, R4, R14, R5 ;  /* 0x0000000e04047219 */ /* 0x002fe20000001205 */
[----:B0-----:R-:W-:Y:S01]  /*0e90*/  VIADD R6, R15, 0xffffffff ;  /* 0xffffffff0f067836 */ /* 0x001fe20000000000 */
[----:B------:R-:W-:Y:S02]  /*0ea0*/  SHF.L.U32 R0, R21, R12, RZ ;  /* 0x0000000c15007219 */ /* 0x000fe400000006ff */
[----:B------:R-:W-:Y:S01]  /*0eb0*/  LOP3.LUT R5, R27, R10, RZ, 0xc0, !PT ;  /* 0x0000000a1b057212 */ /* 0x000fe200078ec0ff */
[----:B------:R-:W-:Y:S01]  /*0ec0*/  IMAD.MOV R7, RZ, RZ, -R4 ;  /* 0x000000ffff077224 */ /* 0x000fe200078e0a04 */
[----:B------:R-:W-:Y:S02]  /*0ed0*/  SEL R3, R3, R30, !P1 ;  /* 0x0000001e03037207 */ /* 0x000fe40004800000 */
[----:B------:R-:W-:Y:S01]  /*0ee0*/  LOP3.LUT R6, R13, R6, RZ, 0xc0, !PT ;  /* 0x000000060d067212 */ /* 0x000fe200078ec0ff */
[----:B------:R-:W-:Y:S02]  /*0ef0*/  IMAD R4, R0, R4, R5 ;  /* 0x0000000400047224 */ /* 0x000fe400078e0205 */
[----:B--2---:R-:W-:-:S02]  /*0f00*/  IMAD R0, R7, R20, R28 ;  /* 0x0000001407007224 */ /* 0x004fc400078e021c */
[----:B---3--:R-:W-:Y:S02]  /*0f10*/  IMAD R3, R4, R26, R3 ;  /* 0x0000001a04037224 */ /* 0x008fe400078e0203 */
[----:B------:R-:W-:Y:S02]  /*0f20*/  IMAD R60, R0, R15, R6 ;  /* 0x0000000f003c7224 */ /* 0x000fe400078e0206 */
[----:B------:R-:W-:-:S03]  /*0f30*/  IMAD.MOV.U32 R4, RZ, RZ, 0x1 ;  /* 0x00000001ff047424 */ /* 0x000fc600078e00ff */
[----:B------:R-:W-:Y:S02]  /*0f40*/  SEL R61, R60, R3, !P1 ;  /* 0x000000033c3d7207 */ /* 0x000fe40004800000 */
[----:B------:R-:W-:Y:S02]  /*0f50*/  PRMT R0, R4, 0x7610, R0 ;  /* 0x0000761004007816 */ /* 0x000fe40000000000 */
[----:B------:R-:W-:-:S07]  /*0f60*/  SEL R60, R3, R60, !P1 ;  /* 0x0000003c033c7207 */ /* 0x000fce0004800000 */
.L_x_9:
[----:B------:R-:W-:-:S08]  /*0f70*/  NOP ;  /* 0x0000000000007918 */ /* 0x000fd00000000000 */
[----:B------:R-:W0:Y:S02]  /*0f80*/  USETMAXREG.TRY_ALLOC.CTAPOOL UP0, 0xe8 ;  /* 0x000000e8000079c8 */ /* 0x000e240008000600 */
[----:B0-----:R-:W-:-:S13]  /*0f90*/  PLOP3.LUT P0, PT, PT, PT, UP0, 0x80, 0x0 ;  /* 0x000000000000781c */ /* 0x001fda0003f0f008 */
[----:B------:R-:W-:Y:S05]  /*0fa0*/  @!P0 BRA `(.L_x_9) ;  /* 0xfffffffc00f08947 */ /* 0x000fea000383ffff */
[----:B------:R-:W-:Y:S01]  /*0fb0*/  ULDC.64 UR4, c[0x0][0x598] ;  /* 0x0001660000047ab9 */ /* 0x000fe20000000a00 */
[----:B------:R-:W-:Y:S01]  /*0fc0*/  ULDC.64 UR36, c[0x0][0x208] ;  /* 0x0000820000247ab9 */ /* 0x000fe20000000a00 */
[----:B------:R-:W-:-:S04]  /*0fd0*/  ISETP.NE.U32.AND P0, PT, RZ, UR4, PT ;  /* 0x00000004ff007c0c */ /* 0x000fc8000bf05070 */
[----:B------:R-:W-:-:S13]  /*0fe0*/  ISETP.NE.AND.EX P0, PT, RZ, UR5, PT, P0 ;  /* 0x00000005ff007c0c */ /* 0x000fda000bf05300 */
[----:B------:R-:W-:Y:S05]  /*0ff0*/  @!P0 BRA `(.L_x_12) ;  /* 0x00000000001c8947 */ /* 0x000fea0003800000 */
[----:B------:R-:W0:Y:S02]  /*1000*/  LDC.64 R4, c[0x0][0x598] ;  /* 0x00016600ff047b82 */ /* 0x000e240000000a00 */
[----:B0-----:R-:W2:Y:S02]  /*1010*/  LDG.E.64 R4, desc[UR36][R4.64] ;  /* 0x0000002404047981 */ /* 0x001ea4000c1e1b00 */
[----:B--2---:R-:W-:-:S04]  /*1020*/  ISETP.NE.U32.AND P0, PT, R4, RZ, PT ;  /* 0x000000ff0400720c */ /* 0x004fc80003f05070 */
[----:B------:R-:W-:-:S13]  /*1030*/  ISETP.NE.AND.EX P0, PT, R5, RZ, PT, P0 ;  /* 0x000000ff0500720c */ /* 0x000fda0003f05300 */
[----:B------:R-:W-:Y:S05]  /*1040*/  @!P0 BRA `(.L_x_12) ;  /* 0x0000000000088947 */ /* 0x000fea0003800000 */
[----:B------:R0:W5:Y:S01]  /*1050*/  LD.E R56, desc[UR36][R4.64] ;  /* 0x0000002404387980 */ /* 0x000162000c101900 */
[----:B------:R-:W-:Y:S05]  /*1060*/  BRA `(.L_x_13) ;  /* 0x0000000000247947 */ /* 0x000fea0003800000 */
.L_x_12:
[----:B------:R-:W-:Y:S02]  /*1070*/  ULDC.64 UR4, c[0x0][0x588] ;  /* 0x0001620000047ab9 */ /* 0x000fe40000000a00 */
[----:B------:R-:W-:-:S04]  /*1080*/  ISETP.NE.U32.AND P0, PT, RZ, UR4, PT ;  /* 0x00000004ff007c0c */ /* 0x000fc8000bf05070 */
[----:B------:R-:W-:-:S13]  /*1090*/  ISETP.NE.AND.EX P0, PT, RZ, UR5, PT, P0 ;  /* 0x00000005ff007c0c */ /* 0x000fda000bf05300 */
[----:B------:R-:W-:Y:S05]  /*10a0*/  @!P0 BRA `(.L_x_14) ;  /* 0x00000000000c8947 */ /* 0x000fea0003800000 */
[----:B------:R-:W0:Y:S02]  /*10b0*/  LDC.64 R56, c[0x0][0x588] ;  /* 0x00016200ff387b82 */ /* 0x000e240000000a00 */
[----:B0-----:R1:W5:Y:S01]  /*10c0*/  LDG.E R56, desc[UR36][R56.64] ;  /* 0x0000002438387981 */ /* 0x001362000c1e1900 */
[----:B------:R-:W-:Y:S05]  /*10d0*/  BRA `(.L_x_13) ;  /* 0x0000000000087947 */ /* 0x000fea0003800000 */
.L_x_14:
[----:B------:R-:W-:Y:S02]  /*10e0*/  ULDC UR4, c[0x0][0x580] ;  /* 0x0001600000047ab9 */ /* 0x000fe40000000800 */
[----:B------:R-:W-:-:S07]  /*10f0*/  IMAD.U32 R56, RZ, RZ, UR4 ;  /* 0x00000004ff387e24 */ /* 0x000fce000f8e00ff */
.L_x_13:
[----:B------:R-:W-:Y:S02]  /*1100*/  ULDC.64 UR4, c[0x0][0x5a0] ;  /* 0x0001680000047ab9 */ /* 0x000fe40000000a00 */
[----:B------:R-:W-:-:S04]  /*1110*/  ISETP.NE.U32.AND P0, PT, RZ, UR4, PT ;  /* 0x00000004ff007c0c */ /* 0x000fc8000bf05070 */
[----:B------:R-:W-:-:S13]  /*1120*/  ISETP.NE.AND.EX P0, PT, RZ, UR5, PT, P0 ;  /* 0x00000005ff007c0c */ /* 0x000fda000bf05300 */
[----:B------:R-:W-:Y:S05]  /*1130*/  @!P0 BRA `(.L_x_15) ;  /* 0x00000000001c8947 */ /* 0x000fea0003800000 */
[----:B0-----:R-:W0:Y:S02]  /*1140*/  LDC.64 R4, c[0x0][0x5a0] ;  /* 0x00016800ff047b82 */ /* 0x001e240000000a00 */
[----:B0-----:R-:W2:Y:S02]  /*1150*/  LDG.E.64 R4, desc[UR36][R4.64] ;  /* 0x0000002404047981 */ /* 0x001ea4000c1e1b00 */
[----:B--2---:R-:W-:-:S04]  /*1160*/  ISETP.NE.U32.AND P0, PT, R4, RZ, PT ;  /* 0x000000ff0400720c */ /* 0x004fc80003f05070 */
[----:B------:R-:W-:-:S13]  /*1170*/  ISETP.NE.AND.EX P0, PT, R5, RZ, PT, P0 ;  /* 0x000000ff0500720c */ /* 0x000fda0003f05300 */
[----:B------:R-:W-:Y:S05]  /*1180*/  @!P0 BRA `(.L_x_15) ;  /* 0x0000000000088947 */ /* 0x000fea0003800000 */
[----:B-1----:R0:W5:Y:S01]  /*1190*/  LD.E R57, desc[UR36][R4.64] ;  /* 0x0000002404397980 */ /* 0x002162000c101900 */
[----:B------:R-:W-:Y:S05]  /*11a0*/  BRA `(.L_x_16) ;  /* 0x0000000000247947 */ /* 0x000fea0003800000 */
.L_x_15:
[----:B------:R-:W-:Y:S02]  /*11b0*/  ULDC.64 UR4, c[0x0][0x590] ;  /* 0x0001640000047ab9 */ /* 0x000fe40000000a00 */
[----:B------:R-:W-:-:S04]  /*11c0*/  ISETP.NE.U32.AND P0, PT, RZ, UR4, PT ;  /* 0x00000004ff007c0c */ /* 0x000fc8000bf05070 */
[----:B------:R-:W-:-:S13]  /*11d0*/  ISETP.NE.AND.EX P0, PT, RZ, UR5, PT, P0 ;  /* 0x00000005ff007c0c */ /* 0x000fda000bf05300 */
[----:B------:R-:W-:Y:S05]  /*11e0*/  @!P0 BRA `(.L_x_17) ;  /* 0x00000000000c8947 */ /* 0x000fea0003800000 */
[----:B0-----:R-:W1:Y:S02]  /*11f0*/  LDC.64 R4, c[0x0][0x590] ;  /* 0x00016400ff047b82 */ /* 0x001e640000000a00 */
[----:B-1----:R1:W5:Y:S01]  /*1200*/  LDG.E R57, desc[UR36][R4.64] ;  /* 0x0000002404397981 */ /* 0x002362000c1e1900 */
[----:B------:R-:W-:Y:S05]  /*1210*/  BRA `(.L_x_16) ;  /* 0x0000000000087947 */ /* 0x000fea0003800000 */
.L_x_17:
[----:B------:R-:W-:Y:S02]  /*1220*/  ULDC UR4, c[0x0][0x584] ;  /* 0x0001610000047ab9 */ /* 0x000fe40000000800 */
[----:B-1----:R-:W-:-:S07]  /*1230*/  IMAD.U32 R57, RZ, RZ, UR4 ;  /* 0x00000004ff397e24 */ /* 0x002fce000f8e00ff */
.L_x_16:
[----:B------:R-:W-:-:S13]  /*1240*/  LOP3.LUT P0, RZ, R0, 0xff, RZ, 0xc0, !PT ;  /* 0x000000ff00ff7812 */ /* 0x000fda000780c0ff */
[----:B------:R-:W-:Y:S05]  /*1250*/  @!P0 EXIT ;  /* 0x000000000000894d */ /* 0x000fea0003800000 */
[----:B------:R-:W-:Y:S01]  /*1260*/  ULDC UR4, c[0x0][0x28c] ;  /* 0x0000a30000047ab9 */ /* 0x000fe20000000800 */
[----:B------:R-:W-:Y:S01]  /*1270*/  LOP3.LUT R58, R19, 0x1, RZ, 0xfc, !PT ;  /* 0x00000001133a7812 */ /* 0x000fe200078efcff */
[----:B------:R-:W-:Y:S01]  /*1280*/  UIADD3 UR4, UR4, 0x3f, URZ ;  /* 0x0000003f04047890 */ /* 0x000fe2000fffe03f */
[----:B------:R-:W-:Y:S01]  /*1290*/  UMOV UR38, URZ ;  /* 0x0000003f00267c82 */ /* 0x000fe20008000000 */
[----:B------:R-:W-:Y:S02]  /*12a0*/  UMOV UR39, URZ ;  /* 0x0000003f00277c82 */ /* 0x000fe40008000000 */
[----:B------:R-:W-:-:S04]  /*12b0*/  USHF.R.S32.HI UR5, URZ, 0x1f, UR4 ;  /* 0x0000001f3f057899 */ /* 0x000fc80008011404 */
[----:B------:R-:W-:-:S04]  /*12c0*/  ULEA.HI UR5, UR5, UR4, URZ, 0x6 ;  /* 0x0000000405057291 */ /* 0x000fc8000f8f303f */
[----:B------:R-:W-:-:S12]  /*12d0*/  USHF.R.S32.HI UR40, URZ, 0x6, UR5 ;  /* 0x000000063f287899 */ /* 0x000fd80008011405 */
.L_x_101:
[----:B------:R-:W-:Y:S01]  /*12e0*/  LOP3.LUT R0, R18, 0x80, RZ, 0xc0, !PT ;  /* 0x0000008012007812 */ /* 0x000fe200078ec0ff */
[----:B--2---:R-:W2:Y:S01]  /*12f0*/  S2UR UR7, SR_CgaCtaId ;  /* 0x00000000000779c3 */ /* 0x004ea20000008800 */
[----:B------:R-:W-:Y:S02]  /*1300*/  UMOV UR6, 0x400 ;  /* 0x0000040000067882 */ /* 0x000fe40000000000 */
[----:B------:R-:W-:-:S06]  /*1310*/  SHF.R.U32.HI R0, RZ, 0x7, R0 ;  /* 0x00000007ff007819 */ /* 0x000fcc0000011600 */
[----:B---3--:R-:W3:Y:S01]  /*1320*/  SHFL.IDX PT, R0, R0, RZ, 0x1f ;  /* 0x00001fff00007589 */ /* 0x008ee200000e0000 */
[----:B--2---:R-:W-:Y:S01]  /*1330*/  ULEA UR6, UR7, UR6, 0x18 ;  /* 0x0000000607067291 */ /* 0x004fe2000f8ec03f */
[----:B---3--:R-:W-:-:S13]  /*1340*/  R2UR UR4, R0 ;  /* 0x00000000000472ca */ /* 0x008fda00000e0000 */
[----:B------:R-:W-:-:S04]  /*1350*/  ULEA.HI UR5, UR4, UR4, URZ, 0x1 ;  /* 0x0000000404057291 */ /* 0x000fc8000f8f083f */
[----:B------:R-:W-:-:S04]  /*1360*/  ULOP3.LUT UR5, UR5, 0x7fffe, URZ, 0xc0, !UPT ;  /* 0x0007fffe05057892 */ /* 0x000fc8000f8ec03f */
[----:B------:R-:W-:-:S03]  /*1370*/  UIADD3 UR5, UR4, -UR5, URZ ;  /* 0x8000000504057290 */ /* 0x000fc6000fffe03f */
[----:B------:R-:W-:Y:S01]  /*1380*/  ULDC UR4, c[0x0][0x28c] ;  /* 0x0000a30000047ab9 */ /* 0x000fe20000000800 */
[----:B------:R-:W-:Y:S01]  /*1390*/  ULEA UR5, UR5, UR6, 0xd ;  /* 0x0000000605057291 */ /* 0x000fe2000f8e683f */
[----:B------:R-:W-:-:S03]  /*13a0*/  ISETP.LT.AND P0, PT, RZ, UR4, PT ;  /* 0x00000004ff007c0c */ /* 0x000fc6000bf01270 */
[----:B------:R-:W-:-:S04]  /*13b0*/  UIADD3 UR5, UR5, 0x180, URZ ;  /* 0x0000018005057890 */ /* 0x000fc8000fffe03f */
[----:B------:R-:W-:-:S04]  /*13c0*/  USHF.R.U32.HI UR5, URZ, 0x4, UR5 ;  /* 0x000000043f057899 */ /* 0x000fc80008011605 */
[----:B------:R-:W-:Y:S02]  /*13d0*/  ULOP3.LUT UR41, UR5, 0x3fff, URZ, 0xc0, !UPT ;  /* 0x00003fff05297892 */ /* 0x000fe4000f8ec03f */
[----:B01---5:R-:W-:Y:S10]  /*13e0*/  @P0 BRA `(.L_x_18) ;  /* 0x0000000000400947 */ /* 0x023ff40003800000 */
[----:B------:R-:W-:Y:S01]  /*13f0*/  MOV R0, 0x0 ;  /* 0x0000000000007802 */ /* 0x000fe20000000f00 */
[----:B------:R-:W-:Y:S01]  /*1400*/  ULDC.64 UR4, c[0x4][0x68] ;  /* 0x01001a0000047ab9 */ /* 0x000fe20000000a00 */
[----:B------:R-:W-:Y:S01]  /*1410*/  ULDC.64 UR6, c[0x4][0x8] ;  /* 0x0100020000067ab9 */ /* 0x000fe20000000a00 */
[----:B01----:R-:W-:Y:S01]  /*1420*/  IMAD.U32 R4, RZ, RZ, UR4 ;  /* 0x00000004ff047e24 */ /* 0x003fe2000f8e00ff */
[----:B------:R0:W1:Y:S01]  /*1430*/  LDC.64 R14, c[0x4][R0] ;  /* 0x01000000000e7b82 */ /* 0x0000620000000a00 */
[----:B------:R-:W-:Y:S01]  /*1440*/  IMAD.U32 R5, RZ, RZ, UR5 ;  /* 0x00000005ff057e24 */ /* 0x000fe2000f8e00ff */
[----:B------:R-:W-:Y:S01]  /*1450*/  ULDC.64 UR4, c[0x4][0x70] ;  /* 0x01001c0000047ab9 */ /* 0x000fe20000000a00 */
[----:B------:R-:W-:Y:S02]  /*1460*/  IMAD.U32 R10, RZ, RZ, UR6 ;  /* 0x00000006ff0a7e24 */ /* 0x000fe4000f8e00ff */
[----:B------:R-:W-:Y:S02]  /*1470*/  IMAD.U32 R6, RZ, RZ, UR4 ;  /* 0x00000004ff067e24 */ /* 0x000fe4000f8e00ff */
[----:B------:R-:W-:-:S02]  /*1480*/  IMAD.U32 R7, RZ, RZ, UR5 ;  /* 0x00000005ff077e24 */ /* 0x000fc4000f8e00ff */
[----:B------:R-:W-:Y:S02]  /*1490*/  IMAD.U32 R11, RZ, RZ, UR7 ;  /* 0x00000007ff0b7e24 */ /* 0x000fe4000f8e00ff */
[----:B------:R-:W-:Y:S02]  /*14a0*/  IMAD.MOV.U32 R8, RZ, RZ, 0x1e1 ;  /* 0x000001e1ff087424 */ /* 0x000fe400078e00ff */
[----:B------:R-:W-:Y:S02]  /*14b0*/  IMAD.MOV.U32 R12, RZ, RZ, 0x1 ;  /* 0x00000001ff0c7424 */ /* 0x000fe400078e00ff */
[----:B0-----:R-:W-:-:S07]  /*14c0*/  IMAD.MOV.U32 R13, RZ, RZ, RZ ;  /* 0x000000ffff0d7224 */ /* 0x001fce00078e00ff */
[----:B------:R-:W-:-:S07]  /*14d0*/  LEPC R20, `(.L_x_18) ;  /* 0x000000001014794e */ /* 0x000fce0000000000 */
[----:B-1---5:R-:W-:Y:S05]  /*14e0*/  CALL.ABS.NOINC R14 ;  /* 0x000000000e007343 */ /* 0x022fea0003c00000 */
.L_x_18:
[----:B------:R-:W-:-:S13]  /*14f0*/  ISETP.NE.AND P0, PT, R58, 0x3, PT ;  /* 0x000000033a00780c */ /* 0x000fda0003f05270 */
[----:B------:R-:W-:Y:S05]  /*1500*/  @!P0 BRA `(.L_x_19) ;  /* 0x0000000000048947 */ /* 0x000fea0003800000 */
[----:B------:R-:W-:Y:S01]  /*1510*/  BPT.TRAP 0x1 ;  /* 0x000000040000795c */ /* 0x000fe20000300000 */
.L_x_19:
[----:B------:R-:W2:Y:S01]  /*1520*/  S2UR UR5, SR_CgaCtaId ;  /* 0x00000000000579c3 */ /* 0x000ea20000008800 */
[----:B------:R-:W-:Y:S01]  /*1530*/  UMOV UR4, 0x400 ;  /* 0x0000040000047882 */ /* 0x000fe20000000000 */
[----:B------:R-:W-:Y:S02]  /*1540*/  IMAD.U32 R0, RZ, RZ, UR38 ;  /* 0x00000026ff007e24 */ /* 0x000fe4000f8e00ff */
[----:B------:R-:W-:-:S03]  /*1550*/  IMAD.U32 R3, RZ, RZ, UR39 ;  /* 0x00000027ff037e24 */ /* 0x000fc6000f8e00ff */
[----:B------:R-:W-:Y:S01]  /*1560*/  SHF.L.U32 R0, R0, 0x1f, RZ ;  /* 0x0000001f00007819 */ /* 0x000fe200000006ff */
[----:B--2---:R-:W-:-:S06]  /*1570*/  ULEA UR4, UR5, UR4, 0x18 ;  /* 0x0000000405047291 */ /* 0x004fcc000f8ec03f */
[----:B------:R-:W-:-:S04]  /*1580*/  IMAD.U32 R6, RZ, RZ, UR4 ;  /* 0x00000004ff067e24 */ /* 0x000fc8000f8e00ff */
[----:B------:R-:W-:-:S04]  /*1590*/  IMAD R3, R3, 0x8, R6 ;  /* 0x0000000803037824 */ /* 0x000fc800078e0206 */
[----:B------:R2:W3:Y:S01]  /*15a0*/  SYNCS.PHASECHK.TRANS64.TRYWAIT P1, [R3+URZ], R0 ;  /* 0x00000000030075a7 */ /* 0x0004e2000802017f */
[----:B------:R-:W-:Y:S05]  /*15b0*/  @!P0 BRA `(.L_x_20) ;  /* 0x0000000000048947 */ /* 0x000fea0003800000 */
[----:B------:R-:W-:Y:S01]  /*15c0*/  BPT.TRAP 0x1 ;  /* 0x000000040000795c */ /* 0x000fe20000300000 */
.L_x_20:
[----:B---3--:R-:W-:Y:S05]  /*15d0*/  @P1 BRA `(.L_x_21) ;  /* 0x0000000000081947 */ /* 0x008fea0003800000 */
[----:B------:R-:W3:Y:S02]  /*15e0*/  SYNCS.PHASECHK.TRANS64.TRYWAIT P1, [R3+URZ], R0 ;  /* 0x00000000030075a7 */ /* 0x000ee4000802017f */
[----:B---3--:R-:W-:Y:S05]  /*15f0*/  @!P1 BRA `(.L_x_22) ;  /* 0x0000004c00949947 */ /* 0x008fea0003800000 */
.L_x_21:
[----:B------:R-:W-:-:S04]  /*1600*/  UISETP.LT.AND UP0, UPT, UR40, 0x1, UPT ;  /* 0x000000012800788c */ /* 0x000fc8000bf01270 */
[----:B------:R-:W-:-:S06]  /*1610*/  USEL UR4, UR40, 0x1, UP0 ;  /* 0x0000000128047887 */ /* 0x000fcc0008000000 */
[----:B--23--:R-:W-:Y:S01]  /*1620*/  IMAD.U32 R0, RZ, RZ, UR4 ;  /* 0x00000004ff007e24 */ /* 0x00cfe2000f8e00ff */
[----:B------:R-:W-:Y:S05]  /*1630*/  WARPSYNC.ALL ;  /* 0x0000000000007948 */ /* 0x000fea0003800000 */
[----:B------:R-:W-:-:S04]  /*1640*/  IADD3 R0, -R0, UR40, RZ ;  /* 0x0000002800007c10 */ /* 0x000fc8000fffe1ff */
[----:B------:R-:W-:Y:S02]  /*1650*/  ISETP.GE.AND P1, PT, R0, 0x1, PT ;  /* 0x000000010000780c */ /* 0x000fe40003f26270 */
[----:B------:R-:W-:Y:S01]  /*1660*/  R2UR UR4, R6 ;  /* 0x00000000060472ca */ /* 0x000fe200000e0000 */
[----:B------:R-:W-:Y:S01]  /*1670*/  WARPGROUP.ARRIVE ;  /* 0x00000000000079c5 */ /* 0x000fe20000000000 */
[----:B------:R-:W-:Y:S01]  /*1680*/  UMOV UR9, 0x40000040 ;  /* 0x4000004000097882 */ /* 0x000fe20000000000 */
[----:B------:R-:W-:-:S10]  /*1690*/  UMOV UR11, 0x40000040 ;  /* 0x40000040000b7882 */ /* 0x000fd40000000000 */
[----:B------:R-:W-:-:S04]  /*16a0*/  UIADD3 UR4, UR4, 0x24180, URZ ;  /* 0x0002418004047890 */ /* 0x000fc8000fffe03f */
[----:B------:R-:W-:-:S04]  /*16b0*/  USHF.R.U32.HI UR4, URZ, 0x4, UR4 ;  /* 0x000000043f047899 */ /* 0x000fc80008011604 */
[----:B------:R-:W-:Y:S02]  /*16c0*/  ULOP3.LUT UR5, UR4, 0x3fff, URZ, 0xc0, !UPT ;  /* 0x00003fff04057892 */ /* 0x000fe4000f8ec03f */
[----:B------:R-:W-:Y:S02]  /*16d0*/  ULOP3.LUT UR4, UR41, 0x10000, URZ, 0xfc, !UPT ;  /* 0x0001000029047892 */ /* 0x000fe4000f8efc3f */
[----:B------:R-:W-:Y:S02]  /*16e0*/  ULOP3.LUT UR5, UR5, 0x10000, URZ, 0xfc, !UPT ;  /* 0x0001000005057892 */ /* 0x000fe4000f8efc3f */
[----:B------:R-:W-:Y:S02]  /*16f0*/  ULEA UR6, UR39, UR4, 0xa ;  /* 0x0000000427067291 */ /* 0x000fe4000f8e503f */
[----:B------:R-:W-:-:S05]  /*1700*/  ULEA UR7, UR39, UR5, 0x9 ;  /* 0x0000000527077291 */ /* 0x000fca000f8e483f */
[----:B------:R-:W-:Y:S02]  /*1710*/  UMOV UR8, UR6 ;  /* 0x0000000600087c82 */ /* 0x000fe40008000000 */
[----:B------:R-:W-:Y:S02]  /*1720*/  UMOV UR10, UR7 ;  /* 0x00000007000a7c82 */ /* 0x000fe40008000000 */
[----:B------:R-:W-:Y:S01]  /*1730*/  HGMMA.64x64x16.F32.BF16 R24, gdesc[UR8], RZ, !UPT, gsb0 ;  /* 0x00e00000081879f0 */ /* 0x000fe2000c0018ff */
[----:B------:R-:W-:Y:S02]  /*1740*/  UIADD3 UR8, UR6, 0x2, URZ ;  /* 0x0000000206087890 */ /* 0x000fe4000fffe03f */
[----:B------:R-:W-:Y:S01]  /*1750*/  UIADD3 UR10, UR7, 0x2, URZ ;  /* 0x00000002070a7890 */ /* 0x000fe2000fffe03f */
[----:B------:R-:W-:Y:S01]  /*1760*/  UMOV UR9, 0x40000040 ;  /* 0x4000004000097882 */ /* 0x000fe20000000000 */
[----:B------:R-:W-:Y:S01]  /*1770*/  UMOV UR11, 0x40000040 ;  /* 0x40000040000b7882 */ /* 0x000fe20000000000 */
[----:B------:R-:W-:-:S02]  /*1780*/  WARPGROUP.DEPBAR.LE gsb0, 0x0 ;  /* 0x00008000000079c5 */ /* 0x000fc40000010000 */
[----:B------:R-:W-:-:S06]  /*1790*/  WARPGROUP.ARRIVE ;  /* 0x00000000000079c5 */ /* 0x000fcc0000000000 */
[----:B------:R-:W-:Y:S01]  /*17a0*/  HGMMA.64x64x16.F32.BF16 R24, gdesc[UR8], R24, gsb0 ;  /* 0x00e00000081879f0 */ /* 0x000fe20008001818 */
[----:B------:R-:W-:Y:S02]  /*17b0*/  UIADD3 UR8, UR6, 0x4, URZ ;  /* 0x0000000406087890 */ /* 0x000fe4000fffe03f */
[----:B------:R-:W-:Y:S01]  /*17c0*/  UIADD3 UR10, UR7, 0x4, URZ ;  /* 0x00000004070a7890 */ /* 0x000fe2000fffe03f */
[----:B------:R-:W-:Y:S01]  /*17d0*/  UMOV UR9, 0x40000040 ;  /* 0x4000004000097882 */ /* 0x000fe20000000000 */
[----:B------:R-:W-:Y:S01]  /*17e0*/  UMOV UR11, 0x40000040 ;  /* 0x40000040000b7882 */ /* 0x000fe20000000000 */
[----:B------:R-:W-:Y:S02]  /*17f0*/  WARPGROUP.DEPBAR.LE gsb0, 0x0 ;  /* 0x00008000000079c5 */ /* 0x000fe40000010000 */
        /* <DEDUP_REMOVED lines=8> */
[----:B------:R-:W-:Y:S03]  /*1880*/  HGMMA.64x64x16.F32.BF16 R24, gdesc[UR8], R24, gsb0 ;  /* 0x00e00000081879f0 */ /* 0x000fe60008001818 */
[----:B------:R-:W-:Y:S02]  /*1890*/  WARPGROUP.DEPBAR.LE gsb0, 0x0 ;  /* 0x00008000000079c5 */ /* 0x000fe40000010000 */
[----:B------:R-:W-:Y:S05]  /*18a0*/  @!P1 BRA `(.L_x_23) ;  /* 0x0000000400249947 */ /* 0x000fea0003800000 */
[----:B------:R-:W-:Y:S02]  /*18b0*/  UIADD3 UR6, UR39, 0x1, URZ ;  /* 0x0000000127067890 */ /* 0x000fe4000fffe03f */
[----:B------:R-:W-:Y:S02]  /*18c0*/  IMAD.U32 R3, RZ, RZ, UR39 ;  /* 0x00000027ff037e24 */ /* 0x000fe4000f8e00ff */
[----:B------:R-:W-:-:S04]  /*18d0*/  UISETP.NE.AND UP0, UPT, UR6, 0x9, UPT ;  /* 0x000000090600788c */ /* 0x000fc8000bf05270 */
[----:B------:R-:W-:Y:S02]  /*18e0*/  USEL UR7, URZ, 0x1, UP0 ;  /* 0x000000013f077887 */ /* 0x000fe40008000000 */
[----:B------:R-:W-:Y:S02]  /*18f0*/  USEL UR6, UR6, URZ, UP0 ;  /* 0x0000003f06067287 */ /* 0x000fe40008000000 */
[----:B------:R-:W-:-:S06]  /*1900*/  ULOP3.LUT UR7, UR38, UR7, URZ, 0x3c, !UPT ;  /* 0x0000000726077292 */ /* 0x000fcc000f8e3c3f */
[----:B------:R-:W-:-:S07]  /*1910*/  IMAD.U32 R7, RZ, RZ, UR7 ;  /* 0x00000007ff077e24 */ /* 0x000fce000f8e00ff */
.L_x_30:
[----:B------:R-:W-:Y:S05]  /*1920*/  @!P0 BRA `(.L_x_24) ;  /* 0x0000000000048947 */ /* 0x000fea0003800000 */
[----:B------:R-:W-:Y:S01]  /*1930*/  BPT.TRAP 0x1 ;  /* 0x000000040000795c */ /* 0x000fe20000300000 */
.L_x_24:
[----:B------:R-:W2:Y:S01]  /*1940*/  S2UR UR8, SR_CgaCtaId ;  /* 0x00000000000879c3 */ /* 0x000ea20000008800 */
[----:B------:R-:W-:Y:S01]  /*1950*/  UMOV UR7, 0x400 ;  /* 0x0000040000077882 */ /* 0x000fe20000000000 */
[----:B01----:R-:W-:Y:S01]  /*1960*/  IMAD.U32 R5, RZ, RZ, UR6 ;  /* 0x00000006ff057e24 */ /* 0x003fe2000f8e00ff */
[----:B------:R-:W-:Y:S01]  /*1970*/  SHF.L.U32 R4, R7, 0x1f, RZ ;  /* 0x0000001f07047819 */ /* 0x000fe200000006ff */
[----:B--2---:R-:W-:-:S06]  /*1980*/  ULEA UR7, UR8, UR7, 0x18 ;  /* 0x0000000708077291 */ /* 0x004fcc000f8ec03f */
[----:B------:R-:W-:-:S04]  /*1990*/  IMAD.U32 R6, RZ, RZ, UR7 ;  /* 0x00000007ff067e24 */ /* 0x000fc8000f8e00ff */
[----:B------:R-:W-:-:S04]  /*19a0*/  IMAD R5, R5, 0x8, R6 ;  /* 0x0000000805057824 */ /* 0x000fc800078e0206 */
[----:B------:R0:W1:Y:S01]  /*19b0*/  SYNCS.PHASECHK.TRANS64.TRYWAIT P1, [R5+URZ], R4 ;  /* 0x00000004050075a7 */ /* 0x000062000802017f */
[----:B------:R-:W-:Y:S05]  /*19c0*/  @!P0 BRA `(.L_x_25) ;  /* 0x0000000000048947 */ /* 0x000fea0003800000 */
[----:B------:R-:W-:Y:S01]  /*19d0*/  BPT.TRAP 0x1 ;  /* 0x000000040000795c */ /* 0x000fe20000300000 */
.L_x_25:
[----:B-1----:R-:W-:Y:S05]  /*19e0*/  @P1 BRA `(.L_x_26) ;  /* 0x0000000000081947 */ /* 0x002fea0003800000 */
[----:B------:R-:W1:Y:S02]  /*19f0*/  SYNCS.PHASECHK.TRANS64.TRYWAIT P1, [R5+URZ], R4 ;  /* 0x00000004050075a7 */ /* 0x000e64000802017f */
[----:B-1----:R-:W-:Y:S05]  /*1a00*/  @!P1 BRA `(.L_x_27) ;  /* 0x0000004800a49947 */ /* 0x002fea0003800000 */
.L_x_26:
[----:B------:R-:W-:Y:S01]  /*1a10*/  ULEA UR7, UR6, UR4, 0xa ;  /* 0x0000000406077291 */ /* 0x000fe2000f8e503f */
[----:B------:R-:W-:Y:S01]  /*1a20*/  WARPGROUP.ARRIVE ;  /* 0x00000000000079c5 */ /* 0x000fe20000000000 */
[----:B------:R-:W-:Y:S01]  /*1a30*/  ULEA UR12, UR6, UR5, 0x9 ;  /* 0x00000005060c7291 */ /* 0x000fe2000f8e483f */
[----:B------:R-:W-:Y:S01]  /*1a40*/  UMOV UR9, 0x40000040 ;  /* 0x4000004000097882 */ /* 0x000fe20000000000 */
[----:B------:R-:W-:-:S03]  /*1a50*/  UMOV UR11, 0x40000040 ;  /* 0x40000040000b7882 */ /* 0x000fc60000000000 */
[----:B------:R-:W-:Y:S02]  /*1a60*/  UMOV UR8, UR7 ;  /* 0x0000000700087c82 */ /* 0x000fe40008000000 */
[----:B------:R-:W-:Y:S02]  /*1a70*/  UMOV UR10, UR12 ;  /* 0x0000000c000a7c82 */ /* 0x000fe40008000000 */
[----:B------:R-:W-:Y:S01]  /*1a80*/  HGMMA.64x64x16.F32.BF16 R24, gdesc[UR8], R24, gsb0 ;  /* 0x00e00000081879f0 */ /* 0x000fe20008001818 */
        /* <DEDUP_REMOVED lines=23> */
[----:B------:R-:W-:Y:S01]  /*1c00*/  BPT.TRAP 0x1 ;  /* 0x000000040000795c */ /* 0x000fe20000300000 */
.L_x_28:
[----:B------:R-:W-:-:S13]  /*1c10*/  ISETP.NE.AND P1, PT, R23, RZ, PT ;  /* 0x000000ff1700720c */ /* 0x000fda0003f25270 */
[----:B01----:R-:W-:-:S04]  /*1c20*/  @P1 IMAD R4, R3, 0x8, R6 ;  /* 0x0000000803041824 */ /* 0x003fc800078e0206 */
[----:B------:R-:W-:-:S05]  /*1c30*/  @P1 VIADD R5, R4, 0x48 ;  /* 0x0000004804051836 */ /* 0x000fca0000000000 */
[----:B------:R-:W-:-:S04]  /*1c40*/  @P1 PRMT R5, R22, 0x654, R5 ;  /* 0x0000065416051816 */ /* 0x000fc80000000005 */
[----:B------:R0:W-:Y:S01]  /*1c50*/  @P1 SYNCS.ARRIVE.TRANS64.RED.A1T0 RZ, [R5+URZ], RZ ;  /* 0x000000ff05ff19a7 */ /* 0x0001e2000810043f */
[----:B------:R-:W-:-:S13]  /*1c60*/  ISETP.GT.U32.AND P1, PT, R19, 0x1, PT ;  /* 0x000000011300780c */ /* 0x000fda0003f24070 */
[----:B0-----:R-:W-:Y:S05]  /*1c70*/  @P1 BRA `(.L_x_29) ;  /* 0x0000000000041947 */ /* 0x001fea0003800000 */
[----:B------:R-:W-:Y:S01]  /*1c80*/  BPT.TRAP 0x1 ;  /* 0x000000040000795c */ /* 0x000fe20000300000 */
.L_x_29:
[----:B------:R-:W-:Y:S01]  /*1c90*/  UIADD3 UR6, UR6, 0x1, URZ ;  /* 0x0000000106067890 */ /* 0x000fe2000fffe03f */
[C---:B------:R-:W-:Y:S01]  /*1ca0*/  ISETP.GT.AND P2, PT, R0.reuse, 0x1, PT ;  /* 0x000000010000780c */ /* 0x040fe20003f44270 */
[----:B------:R-:W-:Y:S02]  /*1cb0*/  VIADD R3, R3, 0x1 ;  /* 0x0000000103037836 */ /* 0x000fe40000000000 */
[----:B------:R-:W-:Y:S01]  /*1cc0*/  UISETP.NE.AND UP0, UPT, UR6, 0x9, UPT ;  /* 0x000000090600788c */ /* 0x000fe2000bf05270 */
[----:B------:R-:W-:Y:S02]  /*1cd0*/  VIADD R0, R0, 0xffffffff ;  /* 0xffffffff00007836 */ /* 0x000fe40000000000 */
[C---:B------:R-:W-:Y:S01]  /*1ce0*/  ISETP.NE.AND P1, PT, R3.reuse, 0x9, PT ;  /* 0x000000090300780c */ /* 0x040fe20003f25270 */
[----:B------:R-:W-:Y:S02]  /*1cf0*/  USEL UR7, URZ, 0x1, UP0 ;  /* 0x000000013f077887 */ /* 0x000fe40008000000 */
[----:B------:R-:W-:Y:S01]  /*1d00*/  USEL UR6, UR6, URZ, UP0 ;  /* 0x0000003f06067287 */ /* 0x000fe20008000000 */
[----:B------:R-:W-:-:S03]  /*1d10*/  SEL R3, R3, RZ, P1 ;  /* 0x000000ff03037207 */ /* 0x000fc60000800000 */
[----:B------:R-:W-:Y:S01]  /*1d20*/  LOP3.LUT R7, R7, UR7, RZ, 0x3c, !PT ;  /* 0x0000000707077c12 */ /* 0x000fe2000f8e3cff */
[----:B------:R-:W-:Y:S07]  /*1d30*/  @P2 BRA `(.L_x_30) ;  /* 0xfffffff800f82947 */ /* 0x000fee000383ffff */
.L_x_23:
[----:B------:R-:W2:Y:S02]  /*1d40*/  LDC R0, c[0x0][0x28c] ;  /* 0x0000a300ff007b82 */ /* 0x000ea40000000800 */
[----:B--2---:R-:W-:-:S13]  /*1d50*/  ISETP.GE.AND P1, PT, R0, 0x1, PT ;  /* 0x000000010000780c */ /* 0x004fda0003f26270 */
[----:B------:R-:W-:Y:S05]  /*1d60*/  @!P1 BRA `(.L_x_31) ;  /* 0x0000000000509947 */ /* 0x000fea0003800000 */
[----:B------:R-:W-:Y:S05]  /*1d70*/  @!P0 BRA `(.L_x_32) ;  /* 0x0000000000048947 */ /* 0x000fea0003800000 */
[----:B------:R-:W-:Y:S01]  /*1d80*/  BPT.TRAP 0x1 ;  /* 0x000000040000795c */ /* 0x000fe20000300000 */
.L_x_32:
[----:B------:R-:W-:Y:S01]  /*1d90*/  ISETP.NE.AND P0, PT, R23, RZ, PT ;  /* 0x000000ff1700720c */ /* 0x000fe20003f05270 */
[----:B------:R-:W-:Y:S01]  /*1da0*/  BSSY B0, `(.L_x_33) ;  /* 0x000000e000007945 */ /* 0x000fe20003800000 */
[----:B------:R-:W-:-:S11]  /*1db0*/  ISETP.GT.U32.AND P1, PT, R19, 0x1, PT ;  /* 0x000000011300780c */ /* 0x000fd60003f24070 */
[----:B------:R-:W-:Y:S05]  /*1dc0*/  @!P0 BRA `(.L_x_34) ;  /* 0x00000000002c8947 */ /* 0x000fea0003800000 */
[----:B------:R-:W-:-:S04]  /*1dd0*/  UISETP.LT.AND UP0, UPT, UR40, 0x1, UPT ;  /* 0x000000012800788c */ /* 0x000fc8000bf01270 */
[----:B------:R-:W-:-:S04]  /*1de0*/  USEL UR6, UR40, 0x1, UP0 ;  /* 0x0000000128067887 */ /* 0x000fc80008000000 */
[----:B------:R-:W-:-:S04]  /*1df0*/  UIADD3 UR6, UR39, UR40, -UR6 ;  /* 0x0000002827067290 */ /* 0x000fc8000fffe806 */
[----:B------:R-:W-:-:S04]  /*1e00*/  UIMAD.WIDE.U32 UR4, UR6, 0x38e38e39, URZ ;  /* 0x38e38e39060478a5 */ /* 0x000fc8000f8e003f */
[----:B------:R-:W-:-:S04]  /*1e10*/  USHF.R.U32.HI UR4, URZ, 0x1, UR5 ;  /* 0x000000013f047899 */ /* 0x000fc80008011605 */
[----:B------:R-:W-:-:S06]  /*1e20*/  UIMAD UR6, UR4, -0x9, UR6 ;  /* 0xfffffff7040678a4 */ /* 0x000fcc000f8e0206 */
[----:B------:R-:W-:-:S04]  /*1e30*/  IMAD.U32 R3, RZ, RZ, UR6 ;  /* 0x00000006ff037e24 */ /* 0x000fc8000f8e00ff */
[----:B------:R-:W-:-:S04]  /*1e40*/  IMAD R0, R3, 0x8, R6 ;  /* 0x0000000803007824 */ /* 0x000fc800078e0206 */
[----:B------:R-:W-:-:S05]  /*1e50*/  VIADD R3, R0, 0x48 ;  /* 0x0000004800037836 */ /* 0x000fca0000000000 */
[----:B------:R-:W-:-:S04]  /*1e60*/  PRMT R3, R22, 0x654, R3 ;  /* 0x0000065416037816 */ /* 0x000fc80000000003 */
[----:B------:R2:W-:Y:S03]  /*1e70*/  SYNCS.ARRIVE.TRANS64.RED.A1T0 RZ, [R3+URZ], RZ ;  /* 0x000000ff03ff79a7 */ /* 0x0005e6000810043f */
.L_x_34:
[----:B------:R-:W-:Y:S05]  /*1e80*/  BSYNC B0 ;  /* 0x0000000000007941 */ /* 0x000fea0003800000 */
.L_x_33:
[----:B------:R-:W-:Y:S05]  /*1e90*/  @P1 BRA `(.L_x_31) ;  /* 0x0000000000041947 */ /* 0x000fea0003800000 */
[----:B------:R-:W-:Y:S01]  /*1ea0*/  BPT.TRAP 0x1 ;  /* 0x000000040000795c */ /* 0x000fe20000300000 */
.L_x_31:
[----:B------:R-:W3:Y:S01]  /*1eb0*/  LDC R6, c[0x0][0x288] ;  /* 0x0000a200ff067b82 */ /* 0x000ee20000000800 */
[--C-:B------:R-:W-:Y:S01]  /*1ec0*/  SHF.R.U32.HI R0, RZ, 0x2, R18.reuse ;  /* 0x00000002ff007819 */ /* 0x100fe20000011612 */
[----:B------:R-:W-:Y:S01]  /*1ed0*/  IMAD.SHL.U32 R61, R61, 0x40, RZ ;  /* 0x000000403d3d7824 */ /* 0x000fe200078e00ff */
[----:B01----:R-:W-:Y:S01]  /*1ee0*/  SHF.R.U32.HI R5, RZ, 0x7, R18 ;  /* 0x00000007ff057819 */ /* 0x003fe20000011612 */
[----:B------:R-:W-:Y:S01]  /*1ef0*/  UIADD3 UR39, UR40, UR39, URZ ;  /* 0x0000002728277290 */ /* 0x000fe2000fffe03f */
[----:B--2---:R-:W-:Y:S01]  /*1f00*/  LOP3.LUT R3, R0, 0x7, RZ, 0xc0, !PT ;  /* 0x0000000700037812 */ /* 0x004fe200078ec0ff */
[C---:B------:R-:W-:Y:S01]  /*1f10*/  IMAD.SHL.U32 R10, R18.reuse, 0x2, RZ ;  /* 0x00000002120a7824 */ /* 0x040fe200078e00ff */
[----:B------:R-:W-:Y:S01]  /*1f20*/  LOP3.LUT R0, R5, 0x1, RZ, 0xc0, !PT ;  /* 0x0000000105007812 */ /* 0x000fe200078ec0ff */
[----:B------:R-:W-:Y:S01]  /*1f30*/  UISETP.GT.U32.AND UP0, UPT, UR39, 0x8, UPT ;  /* 0x000000082700788c */ /* 0x000fe2000bf04070 */
[C---:B------:R-:W-:Y:S01]  /*1f40*/  LOP3.LUT R5, R18.reuse, 0x3, RZ, 0xc0, !PT ;  /* 0x0000000312057812 */ /* 0x040fe200078ec0ff */
[----:B------:R-:W-:Y:S01]  /*1f50*/  ULDC UR7, c[0x0][0x284] ;  /* 0x0000a10000077ab9 */ /* 0x000fe20000000800 */
[----:B------:R-:W-:Y:S01]  /*1f60*/  LOP3.LUT R4, R18, 0x60, RZ, 0xc0, !PT ;  /* 0x0000006012047812 */ /* 0x000fe200078ec0ff */
[----:B------:R-:W-:Y:S01]  /*1f70*/  IMAD.SHL.U32 R8, R0, 0x40, RZ ;  /* 0x0000004000087824 */ /* 0x000fe200078e00ff */
[----:B------:R-:W-:Y:S01]  /*1f80*/  UISETP.LT.U32.AND UP0, UPT, UR40, 0x9, UP0 ;  /* 0x000000092800788c */ /* 0x000fe20008701070 */
[----:B------:R-:W-:Y:S01]  /*1f90*/  SHF.R.S32.HI R15, RZ, 0x1f, R59 ;  /* 0x0000001fff0f7819 */ /* 0x000fe2000001143b */
[----:B------:R-:W-:Y:S01]  /*1fa0*/  UISETP.GE.U32.AND UP1, UPT, UR40, 0x9, UPT ;  /* 0x000000092800788c */ /* 0x000fe2000bf26070 */
[----:B------:R-:W-:Y:S01]  /*1fb0*/  SHF.R.U32.HI R4, RZ, 0x1, R4 ;  /* 0x00000001ff047819 */ /* 0x000fe20000011604 */
[----:B------:R-:W-:Y:S01]  /*1fc0*/  ULDC.64 UR8, c[0x0][0x5d0] ;  /* 0x0001740000087ab9 */ /* 0x000fe20000000a00 */
[C---:B------:R-:W-:Y:S01]  /*1fd0*/  LOP3.LUT R10, R61.reuse, 0x6, R10, 0xf8, !PT ;  /* 0x000000063d0a7812 */ /* 0x040fe200078ef80a */
[----:B------:R-:W-:Y:S01]  /*1fe0*/  UIMAD.WIDE.U32 UR4, UR39, 0x38e38e39, URZ ;  /* 0x38e38e39270478a5 */ /* 0x000fe2000f8e003f */
[--C-:B------:R-:W-:Y:S01]  /*1ff0*/  IADD3 R7, RZ, -R4, -R3.reuse ;  /* 0x80000004ff077210 */ /* 0x100fe20007ffe803 */
[----:B------:R-:W-:Y:S01]  /*2000*/  USEL UR6, URZ, 0x1, !UP0 ;  /* 0x000000013f067887 */ /* 0x000fe2000c000000 */
[----:B------:R-:W-:Y:S01]  /*2010*/  LOP3.LUT R3, R8, 0x40, R3, 0xe2, !PT ;  /* 0x0000004008037812 */ /* 0x000fe200078ee203 */
[C---:B------:R-:W-:Y:S01]  /*2020*/  IMAD.WIDE R8, R60.reuse, 0x80, RZ ;  /* 0x000000803c087825 */ /* 0x040fe200078e02ff */
[----:B---3--:R-:W-:Y:S01]  /*2030*/  ISETP.GE.AND P0, PT, R61, R6, PT ;  /* 0x000000063d00720c */ /* 0x008fe20003f06270 */
[----:B------:R-:W-:Y:S01]  /*2040*/  USHF.R.U32.HI UR4, URZ, 0x1, UR5 ;  /* 0x000000013f047899 */ /* 0x000fe20008011605 */
[----:B------:R-:W-:Y:S01]  /*2050*/  SHF.R.S32.HI R11, RZ, 0x1f, R10 ;  /* 0x0000001fff0b7819 */ /* 0x000fe2000001140a */
[----:B------:R-:W-:Y:S01]  /*2060*/  IMAD R12, R5, -0x2, R6 ;  /* 0xfffffffe050c7824 */ /* 0x000fe200078e0206 */
[----:B------:R-:W-:Y:S01]  /*2070*/  ULOP3.LUT UR38, UR38, UR6, URZ, 0x3c, !UPT ;  /* 0x0000000626267292 */ /* 0x000fe2000f8e3c3f */
[----:B------:R-:W-:Y:S01]  /*2080*/  IMAD.SHL.U32 R5, R60, 0x80, RZ ;  /* 0x000000803c057824 */ /* 0x000fe200078e00ff */
[----:B------:R-:W-:Y:S01]  /*2090*/  LOP3.LUT R73, R8, R3, R4, 0xfe, !PT ;  /* 0x0000000308497212 */ /* 0x000fe200078efe04 */
[----:B------:R-:W-:Y:S01]  /*20a0*/  IMAD R6, R15, UR8, RZ ;  /* 0x000000080f067c24 */ /* 0x000fe2000f8e02ff */
[----:B------:R-:W-:Y:S01]  /*20b0*/  UIMAD UR39, UR4, -0x9, UR39 ;  /* 0xfffffff7042778a4 */ /* 0x000fe2000f8e0227 */
[----:B------:R-:W-:Y:S01]  /*20c0*/  IMAD R0, R0, -0x40, R7 ;  /* 0xffffffc000007824 */ /* 0x000fe200078e0207 */
[----:B------:R-:W-:Y:S01]  /*20d0*/  ISETP.GE.OR P0, PT, R5, UR7, P0 ;  /* 0x0000000705007c0c */ /* 0x000fe20008706670 */
[C---:B------:R-:W-:Y:S01]  /*20e0*/  IMAD R13, R59.reuse, UR9, R6 ;  /* 0x000000093b0d7c24 */ /* 0x040fe2000f8e0206 */
[----:B------:R-:W-:Y:S01]  /*20f0*/  @UP1 ULOP3.LUT UR38, UR38, 0x1, UR4, 0x78, !UPT ;  /* 0x0000000126261892 */ /* 0x000fe2000f8e7804 */
[----:B------:R-:W-:Y:S01]  /*2100*/  IMAD.WIDE.U32 R6, R59, UR8, R10 ;  /* 0x000000083b067c25 */ /* 0x000fe2000f8e000a */
[----:B------:R-:W-:-:S03]  /*2110*/  IADD3 R3, -R5, UR7, R0 ;  /* 0x0000000705037c10 */ /* 0x000fc6000fffe100 */
[----:B------:R-:W-:Y:S02]  /*2120*/  IMAD.IADD R7, R7, 0x1, R13 ;  /* 0x0000000107077824 */ /* 0x000fe400078e020d */
[----:B------:R-:W-:Y:S02]  /*2130*/  IMAD.IADD R4, R12, 0x1, -R61 ;  /* 0x000000010c047824 */ /* 0x000fe400078e0a3d */
[----:B------:R-:W-:Y:S02]  /*2140*/  IMAD.MOV.U32 R0, RZ, RZ, -0x1 ;  /* 0xffffffffff007424 */ /* 0x000fe400078e00ff */
[----:B------:R-:W-:Y:S05]  /*2150*/  @P0 BRA `(.L_x_35) ;  /* 0x0000002000a40947 */ /* 0x000fea0003800000 */
[----:B------:R-:W0:Y:S01]  /*2160*/  LDC.64 R66, c[0x0][0x5c8] ;  /* 0x00017200ff427b82 */ /* 0x000e220000000a00 */
[----:B-----5:R-:W-:Y:S01]  /*2170*/  FSETP.NEU.AND P0, PT, R57, RZ, PT ;  /* 0x000000ff3900720b */ /* 0x020fe20003f0d000 */
[----:B------:R-:W-:Y:S01]  /*2180*/  BSSY B0, `(.L_x_35) ;  /* 0x0000226000007945 */ /* 0x000fe20003800000 */
[----:B------:R-:W-:-:S04]  /*2190*/  ISETP.GT.AND P2, PT, R4, RZ, PT ;  /* 0x000000ff0400720c */ /* 0x000fc80003f44270 */
[----:B------:R-:W-:Y:S01]  /*21a0*/  ISETP.GT.AND P1, PT, R3, RZ, P2 ;  /* 0x000000ff0300720c */ /* 0x000fe20001724270 */
[-C--:B0-----:R-:W-:Y:S02]  /*21b0*/  IMAD R12, R9, R66.reuse, RZ ;  /* 0x00000042090c7224 */ /* 0x081fe400078e02ff */
[----:B------:R-:W-:-:S04]  /*21c0*/  IMAD.WIDE.U32 R60, R73, R66, R6 ;  /* 0x00000042493c7225 */ /* 0x000fc800078e0006 */
[----:B------:R-:W-:-:S04]  /*21d0*/  IMAD R5, R73, R67, R12 ;  /* 0x0000004349057224 */ /* 0x000fc800078e020c */
[----:B------:R-:W-:Y:S01]  /*21e0*/  IMAD.IADD R75, R61, 0x1, R5 ;  /* 0x000000013d4b7824 */ /* 0x000fe200078e0205 */
[----:B------:R-:W-:Y:S06]  /*21f0*/  @!P0 BRA `(.L_x_36) ;  /* 0x0000001400e88947 */ /* 0x000fec0003800000 */
[----:B------:R-:W0:Y:S01]  /*2200*/  LDC.64 R64, c[0x0][0x5b8] ;  /* 0x00016e00ff407b82 */ /* 0x000e220000000a00 */
[----:B------:R-:W-:-:S07]  /*2210*/  ULDC.64 UR4, c[0x0][0x5c0] ;  /* 0x0001700000047ab9 */ /* 0x000fce0000000a00 */
[----:B------:R-:W1:Y:S08]  /*2220*/  LDC.64 R68, c[0x0][0x5b0] ;  /* 0x00016c00ff447b82 */ /* 0x000e700000000a00 */
[----:B------:R-:W2:Y:S01]  /*2230*/  LDC.64 R70, c[0x0][0x5a8] ;  /* 0x00016a00ff467b82 */ /* 0x000ea20000000a00 */
[-C--:B0-----:R-:W-:Y:S02]  /*2240*/  IMAD R6, R15, R64.reuse, RZ ;  /* 0x000000400f067224 */ /* 0x081fe400078e02ff */
[----:B------:R-:W-:-:S04]  /*2250*/  IMAD.WIDE.U32 R62, R59, R64, R10 ;  /* 0x000000403b3e7225 */ /* 0x000fc800078e000a */
[----:B------:R-:W-:Y:S02]  /*2260*/  IMAD R61, R59, R65, R6 ;  /* 0x000000413b3d7224 */ /* 0x000fe400078e0206 */
[-C--:B-1----:R-:W-:Y:S02]  /*2270*/  IMAD R8, R9, R68.reuse, RZ ;  /* 0x0000004409087224 */ /* 0x082fe400078e02ff */
[----:B------:R-:W-:Y:S02]  /*2280*/  IMAD.IADD R13, R63, 0x1, R61 ;  /* 0x000000013f0d7824 */ /* 0x000fe400078e023d */
[----:B------:R-:W-:Y:S02]  /*2290*/  IMAD.MOV.U32 R12, RZ, RZ, R62 ;  /* 0x000000ffff0c7224 */ /* 0x000fe400078e003e */
[C---:B------:R-:W-:Y:S02]  /*22a0*/  IMAD R65, R73.reuse, R69, R8 ;  /* 0x0000004549417224 */ /* 0x040fe400078e0208 */
[----:B------:R-:W-:-:S04]  /*22b0*/  IMAD.WIDE.U32 R6, R73, R68, R12 ;  /* 0x0000004449067225 */ /* 0x000fc800078e000c */
[----:B------:R-:W-:Y:S01]  /*22c0*/  IMAD.IADD R5, R7, 0x1, R65 ;  /* 0x0000000107057824 */ /* 0x000fe200078e0241 */
[----:B--2---:R-:W-:-:S04]  /*22d0*/  LEA R14, P0, R6, R70, 0x1 ;  /* 0x00000046060e7211 */ /* 0x004fc800078008ff */
[----:B------:R-:W-:-:S05]  /*22e0*/  LEA.HI.X R15, R6, R71, R5, 0x1, P0 ;  /* 0x00000047060f7211 */ /* 0x000fca00000f0c05 */
[----:B------:R0:W2:Y:S01]  /*22f0*/  @P1 LDG.E.LTC128B.U16 R5, desc[UR36][R14.64] ;  /* 0x000000240e051981 */ /* 0x0000a2000c1e1520 */
[----:B------:R-:W-:Y:S01]  /*2300*/  IMAD.WIDE.U32 R6, R73, R68, R10 ;  /* 0x0000004449067225 */ /* 0x000fe200078e000a */
[----:B------:R-:W-:Y:S03]  /*2310*/  BSSY B1, `(.L_x_37) ;  /* 0x0000013000017945 */ /* 0x000fe60003800000 */
[----:B------:R-:W-:Y:S02]  /*2320*/  IMAD.IADD R7, R65, 0x1, R7 ;  /* 0x0000000141077824 */ /* 0x000fe400078e0207 */
[----:B------:R-:W-:Y:S01]  /*2330*/  IMAD.WIDE.U32 R20, R59, R64, R6 ;  /* 0x000000403b147225 */ /* 0x000fe200078e0006 */
[----:B0-----:R-:W-:-:S03]  /*2340*/  SHF.L.U64.HI R15, R68, 0x3, R69 ;  /* 0x00000003440f7819 */ /* 0x001fc60000010245 */
[----:B------:R-:W-:Y:S01]  /*2350*/  IMAD.IADD R7, R61, 0x1, R21 ;  /* 0x000000013d077824 */ /* 0x000fe200078e0215 */
[----:B------:R-:W-:Y:S01]  /*2360*/  LEA R6, P4, R20, R70, 0x1 ;  /* 0x0000004614067211 */ /* 0x000fe200078808ff */
[----:B------:R-:W-:-:S03]  /*2370*/  IMAD.SHL.U32 R14, R68, 0x8, RZ ;  /* 0x00000008440e7824 */ /* 0x000fc600078e00ff */
[----:B------:R-:W-:Y:S01]  /*2380*/  LEA.HI.X R7, R20, R71, R7, 0x1, P4 ;  /* 0x0000004714077211 */ /* 0x000fe200020f0c07 */
[----:B--2---:R-:W-:-:S04]  /*2390*/  IMAD.U32 R8, R5, 0x10000, RZ ;  /* 0x0001000005087824 */ /* 0x004fc800078e00ff */
[----:B------:R-:W-:Y:S01]  /*23a0*/  FMUL R9, R8, R57 ;  /* 0x0000003908097220 */ /* 0x000fe20000400000 */
[----:B------:R-:W-:-:S03]  /*23b0*/  LEA R8, P0, R60, UR4, 0x1 ;  /* 0x000000043c087c11 */ /* 0x000fc6000f8008ff */
[----:B------:R-:W-:Y:S01]  /*23c0*/  FFMA R24, R24, R56, R9 ;  /* 0x0000003818187223 */ /* 0x000fe20000000009 */
[----:B------:R-:W-:Y:S02]  /*23d0*/  LEA.HI.X R9, R60, UR5, R75, 0x1, P0 ;  /* 0x000000053c097c11 */ /* 0x000fe400080f0c4b */
[----:B------:R-:W-:Y:S02]  /*23e0*/  ISETP.GT.AND P0, PT, R4, 0x1, PT ;  /* 0x000000010400780c */ /* 0x000fe40003f04270 */
[----:B------:R-:W-:Y:S02]  /*23f0*/  F2FP.BF16.F32.PACK_AB R24, RZ, R24 ;  /* 0x00000018ff18723e */ /* 0x000fe400000010ff */
[----:B------:R-:W-:-:S03]  /*2400*/  ISETP.GT.AND P3, PT, R3, RZ, P0 ;  /* 0x000000ff0300720c */ /* 0x000fc60000764270 */
[----:B------:R0:W-:Y:S10]  /*2410*/  @P1 STG.E.U16 desc[UR36][R8.64], R24 ;  /* 0x0000001808001986 */ /* 0x0001f4000c101524 */
[----:B------:R-:W-:Y:S05]  /*2420*/  @!P3 BRA `(.L_x_38) ;  /* 0x000000000004b947 */ /* 0x000fea0003800000 */
[----:B------:R1:W5:Y:S02]  /*2430*/  LDG.E.LTC128B.U16 R5, desc[UR36][R6.64+0x2] ;  /* 0x0000022406057981 */ /* 0x000364000c1e1520 */
.L_x_38:
[----:B------:R-:W-:Y:S05]  /*2440*/  BSYNC B1 ;  /* 0x0000000000017941 */ /* 0x000fea0003800000 */
.L_x_37:
[----:B-----5:R-:W-:Y:S01]  /*2450*/  IMAD.U32 R12, R5, 0x10000, RZ ;  /* 0x00010000050c7824 */ /* 0x020fe200078e00ff */
[----:B------:R-:W-:Y:S01]  /*2460*/  ISETP.GT.AND P2, PT, R3, 0x8, P2 ;  /* 0x000000080300780c */ /* 0x000fe20001744270 */
[----:B------:R-:W-:Y:S01]  /*2470*/  IMAD.WIDE.U32 R20, R73, R68, R14 ;  /* 0x0000004449147225 */ /* 0x000fe200078e000e */
[----:B0-----:R-:W-:-:S03]  /*2480*/  PRMT R24, R5, 0x7610, R24 ;  /* 0x0000761005187816 */ /* 0x001fc60000000018 */
[----:B------:R-:W-:Y:S01]  /*2490*/  FMUL R12, R12, R57 ;  /* 0x000000390c0c7220 */ /* 0x000fe20000400000 */
[----:B------:R-:W-:Y:S01]  /*24a0*/  IMAD.IADD R65, R65, 0x1, R21 ;  /* 0x0000000141417824 */ /* 0x000fe200078e0215 */
[----:B------:R-:W-:Y:S02]  /*24b0*/  IADD3 R62, P1, R62, R20, RZ ;  /* 0x000000143e3e7210 */ /* 0x000fe40007f3e0ff */
[----:B------:R-:W-:-:S03]  /*24c0*/  FFMA R12, R25, R56, R12 ;  /* 0x00000038190c7223 */ /* 0x000fc6000000000c */
[----:B------:R-:W-:Y:S02]  /*24d0*/  IMAD.X R13, R65, 0x1, R13, P1 ;  /* 0x00000001410d7824 */ /* 0x000fe400008e060d */
[----:B------:R-:W-:Y:S02]  /*24e0*/  F2FP.BF16.F32.PACK_AB R12, RZ, R12 ;  /* 0x0000000cff0c723e */ /* 0x000fe400000010ff */
[----:B------:R-:W-:Y:S02]  /*24f0*/  LEA R14, P1, R62, R70, 0x1 ;  /* 0x000000463e0e7211 */ /* 0x000fe400078208ff */
[----:B------:R-:W-:Y:S02]  /*2500*/  PRMT R21, R12, 0x7610, R21 ;  /* 0x000076100c157816 */ /* 0x000fe40000000015 */
[----:B------:R-:W-:-:S03]  /*2510*/  LEA.HI.X R15, R62, R71, R13, 0x1, P1 ;  /* 0x000000473e0f7211 */ /* 0x000fc600008f0c0d */
[----:B------:R0:W-:Y:S04]  /*2520*/  @P3 STG.E.U16 desc[UR36][R8.64+0x2], R21 ;  /* 0x0000021508003986 */ /* 0x0001e8000c101524 */
[----:B------:R-:W2:Y:S01]  /*2530*/  @P2 LDG.E.LTC128B.U16 R24, desc[UR36][R14.64] ;  /* 0x000000240e182981 */ /* 0x000ea2000c1e1520 */
[----:B------:R-:W-:Y:S01]  /*2540*/  IADD3 R20, P1, R10, R20, RZ ;  /* 0x000000140a147210 */ /* 0x000fe20007f3e0ff */
[----:B------:R-:W-:Y:S01]  /*2550*/  BSSY B1, `(.L_x_39) ;  /* 0x0000011000017945 */ /* 0x000fe20003800000 */
[C---:B------:R-:W-:Y:S02]  /*2560*/  SHF.L.U64.HI R13, R66.reuse, 0x4, R67 ;  /* 0x00000004420d7819 */ /* 0x040fe40000010243 */
[----:B------:R-:W-:Y:S01]  /*2570*/  ISETP.GT.AND P0, PT, R3, 0x8, P0 ;  /* 0x000000080300780c */ /* 0x000fe20000704270 */
[----:B0-----:R-:W-:Y:S01]  /*2580*/  IMAD.X R21, R11, 0x1, R65, P1 ;  /* 0x000000010b157824 */ /* 0x001fe200008e0641 */
[----:B------:R-:W-:Y:S01]  /*2590*/  LEA R12, P1, R66, R8, 0x4 ;  /* 0x00000008420c7211 */ /* 0x000fe200078220ff */
[----:B------:R-:W-:-:S04]  /*25a0*/  IMAD.WIDE.U32 R20, R59, R64, R20 ;  /* 0x000000403b147225 */ /* 0x000fc800078e0014 */
[----:B------:R-:W-:Y:S02]  /*25b0*/  IMAD.X R13, R13, 0x1, R9, P1 ;  /* 0x000000010d0d7824 */ /* 0x000fe400008e0609 */
[----:B------:R-:W-:Y:S02]  /*25c0*/  IMAD.IADD R11, R61, 0x1, R21 ;  /* 0x000000013d0b7824 */ /* 0x000fe400078e0215 */
[----:B--2---:R-:W-:-:S04]  /*25d0*/  IMAD.U32 R10, R24, 0x10000, RZ ;  /* 0x00010000180a7824 */ /* 0x004fc800078e00ff */
[----:B------:R-:W-:Y:S01]  /*25e0*/  FMUL R5, R10, R57 ;  /* 0x000000390a057220 */ /* 0x000fe20000400000 */
[----:B------:R-:W-:-:S03]  /*25f0*/  LEA R10, P3, R20, R70, 0x1 ;  /* 0x00000046140a7211 */ /* 0x000fc600078608ff */
[----:B------:R-:W-:Y:S01]  /*2600*/  FFMA R5, R26, R56, R5 ;  /* 0x000000381a057223 */ /* 0x000fe20000000005 */
[----:B------:R-:W-:-:S04]  /*2610*/  LEA.HI.X R11, R20, R71, R11, 0x1, P3 ;  /* 0x00000047140b7211 */ /* 0x000fc800018f0c0b */
[----:B------:R-:W-:-:S05]  /*2620*/  F2FP.BF16.F32.PACK_AB R5, RZ, R5 ;  /* 0x00000005ff05723e */ /* 0x000fca00000010ff */
[----:B------:R0:W-:Y:S01]  /*2630*/  @P2 STG.E.U16 desc[UR36][R12.64], R5 ;  /* 0x000000050c002986 */ /* 0x0001e2000c101524 */
[----:B------:R-:W-:Y:S05]  /*2640*/  @!P0 BRA `(.L_x_40) ;  /* 0x0000000000048947 */ /* 0x000fea0003800000 */
[----:B------:R2:W5:Y:S02]  /*2650*/  LDG.E.LTC128B.U16 R24, desc[UR36][R10.64+0x2] ;  /* 0x000002240a187981 */ /* 0x000564000c1e1520 */
.L_x_40:
[----:B------:R-:W-:Y:S05]  /*2660*/  BSYNC B1 ;  /* 0x0000000000017941 */ /* 0x000fea0003800000 */
.L_x_39:
[----:B-----5:R-:W-:Y:S01]  /*2670*/  IMAD.U32 R14, R24, 0x10000, RZ ;  /* 0x00010000180e7824 */ /* 0x020fe200078e00ff */
[----:B------:R-:W-:Y:S01]  /*2680*/  ISETP.GT.AND P1, PT, R4, 0x8, PT ;  /* 0x000000080400780c */ /* 0x000fe20003f24270 */
[----:B------:R-:W-:Y:S02]  /*2690*/  BSSY B1, `(.L_x_41) ;  /* 0x0000008000017945 */ /* 0x000fe40003800000 */
[----:B------:R-:W-:Y:S01]  /*26a0*/  FMUL R14, R14, R57 ;  /* 0x000000390e0e7220 */ /* 0x000fe20000400000 */
[----:B------:R-:W-:-:S03]  /*26b0*/  ISETP.GT.AND P2, PT, R3, RZ, P1 ;  /* 0x000000ff0300720c */ /* 0x000fc60000f44270 */
[----:B------:R-:W-:-:S05]  /*26c0*/  FFMA R14, R27, R56, R14 ;  /* 0x000000381b0e7223 */ /* 0x000fca000000000e */
[----:B------:R-:W-:-:S05]  /*26d0*/  F2FP.BF16.F32.PACK_AB R14, RZ, R14 ;  /* 0x0000000eff0e723e */ /* 0x000fca00000010ff */
[----:B------:R3:W-:Y:S01]  /*26e0*/  @P0 STG.E.U16 desc[UR36][R12.64+0x2], R14 ;  /* 0x0000020e0c000986 */ /* 0x0007e2000c101524 */
[----:B------:R-:W-:Y:S05]  /*26f0*/  @!P2 BRA `(.L_x_42) ;  /* 0x000000000004a947 */ /* 0x000fea0003800000 */
[----:B------:R4:W5:Y:S02]  /*2700*/  LDG.E.LTC128B.U16 R24, desc[UR36][R6.64+0x10] ;  /* 0x0000102406187981 */ /* 0x000964000c1e1520 */
.L_x_42:
[----:B------:R-:W-:Y:S05]  /*2710*/  BSYNC B1 ;  /* 0x0000000000017941 */ /* 0x000fea0003800000 */
.L_x_41:
[----:B---3-5:R-:W-:Y:S01]  /*2720*/  IMAD.U32 R14, R24, 0x10000, RZ ;  /* 0x00010000180e7824 */ /* 0x028fe200078e00ff */
[----:B------:R-:W-:Y:S01]  /*2730*/  ISETP.GT.AND P0, PT, R4, 0x9, PT ;  /* 0x000000090400780c */ /* 0x000fe20003f04270 */
[----:B------:R-:W-:Y:S02]  /*2740*/  BSSY B1, `(.L_x_43) ;  /* 0x0000008000017945 */ /* 0x000fe40003800000 */
[----:B0-----:R-:W-:Y:S01]  /*2750*/  FMUL R5, R14, R57 ;  /* 0x000000390e057220 */ /* 0x001fe20000400000 */
[----:B------:R-:W-:-:S03]  /*2760*/  ISETP.GT.AND P3, PT, R3, RZ, P0 ;  /* 0x000000ff0300720c */ /* 0x000fc60000764270 */
[----:B------:R-:W-:-:S05]  /*2770*/  FFMA R5, R28, R56, R5 ;  /* 0x000000381c057223 */ /* 0x000fca0000000005 */
[----:B------:R-:W-:-:S05]  /*2780*/  F2FP.BF16.F32.PACK_AB R5, RZ, R5 ;  /* 0x00000005ff05723e */ /* 0x000fca00000010ff */
[----:B------:R0:W-:Y:S01]  /*2790*/  @P2 STG.E.U16 desc[UR36][R8.64+0x10], R5 ;  /* 0x0000100508002986 */ /* 0x0001e2000c101524 */
[----:B------:R-:W-:Y:S05]  /*27a0*/  @!P3 BRA `(.L_x_44) ;  /* 0x000000000004b947 */ /* 0x000fea0003800000 */
[----:B------:R3:W5:Y:S02]  /*27b0*/  LDG.E.LTC128B.U16 R24, desc[UR36][R6.64+0x12] ;  /* 0x0000122406187981 */ /* 0x000764000c1e1520 */
.L_x_44:
[----:B------:R-:W-:Y:S05]  /*27c0*/  BSYNC B1 ;  /* 0x0000000000017941 */ /* 0x000fea0003800000 */
.L_x_43:
[----:B-----5:R-:W-:Y:S01]  /*27d0*/  IMAD.U32 R14, R24, 0x10000, RZ ;  /* 0x00010000180e7824 */ /* 0x020fe200078e00ff */
[----:B------:R-:W-:Y:S01]  /*27e0*/  ISETP.GT.AND P1, PT, R3, 0x8, P1 ;  /* 0x000000080300780c */ /* 0x000fe20000f24270 */
[----:B------:R-:W-:Y:S02]  /*27f0*/  BSSY B1, `(.L_x_45) ;  /* 0x0000007000017945 */ /* 0x000fe40003800000 */
[----:B------:R-:W-:-:S04]  /*2800*/  FMUL R14, R14, R57 ;  /* 0x000000390e0e7220 */ /* 0x000fc80000400000 */
[----:B------:R-:W-:-:S05]  /*2810*/  FFMA R14, R29, R56, R14 ;  /* 0x000000381d0e7223 */ /* 0x000fca000000000e */
[----:B------:R-:W-:-:S05]  /*2820*/  F2FP.BF16.F32.PACK_AB R14, RZ, R14 ;  /* 0x0000000eff0e723e */ /* 0x000fca00000010ff */
[----:B------:R0:W-:Y:S01]  /*2830*/  @P3 STG.E.U16 desc[UR36][R8.64+0x12], R14 ;  /* 0x0000120e08003986 */ /* 0x0001e2000c101524 */
[----:B------:R-:W-:Y:S05]  /*2840*/  @!P1 BRA `(.L_x_46) ;  /* 0x0000000000049947 */ /* 0x000fea0003800000 */
[----:B------:R0:W5:Y:S02]  /*2850*/  LDG.E.LTC128B.U16 R24, desc[UR36][R10.64+0x10] ;  /* 0x000010240a187981 */ /* 0x000164000c1e1520 */
.L_x_46:
[----:B------:R-:W-:Y:S05]  /*2860*/  BSYNC B1 ;  /* 0x0000000000017941 */ /* 0x000fea0003800000 */
.L_x_45:
[----:B0----5:R-:W-:Y:S01]  /*2870*/  IMAD.U32 R14, R24, 0x10000, RZ ;  /* 0x00010000180e7824 */ /* 0x021fe200078e00ff */
        /* <DEDUP_REMOVED lines=8> */
.L_x_48:
[----:B------:R-:W-:Y:S05]  /*2900*/  BSYNC B1 ;  /* 0x0000000000017941 */ /* 0x000fea0003800000 */
.L_x_47:
        /* <DEDUP_REMOVED lines=10> */
.L_x_50:
[----:B------:R-:W-:Y:S05]  /*29b0*/  BSYNC B1 ;  /* 0x0000000000017941 */ /* 0x000fea0003800000 */
.L_x_49:
[----:B0----5:R-:W-:Y:S01]  /*29c0*/  IMAD.U32 R14, R24, 0x10000, RZ ;  /* 0x00010000180e7824 */ /* 0x021fe200078e00ff */
        /* <DEDUP_REMOVED lines=9> */
.L_x_52:
[----:B------:R-:W-:Y:S05]  /*2a60*/  BSYNC B1 ;  /* 0x0000000000017941 */ /* 0x000fea0003800000 */
.L_x_51:
        /* <DEDUP_REMOVED lines=9> */
.L_x_54:
[----:B------:R-:W-:Y:S05]  /*2b00*/  BSYNC B1 ;  /* 0x0000000000017941 */ /* 0x000fea0003800000 */
.L_x_53:
        /* <DEDUP_REMOVED lines=9> */
.L_x_56:
[----:B------:R-:W-:Y:S05]  /*2ba0*/  BSYNC B1 ;  /* 0x0000000000017941 */ /* 0x000fea0003800000 */
.L_x_55:
        /* <DEDUP_REMOVED lines=10> */
.L_x_58:
[----:B------:R-:W-:Y:S05]  /*2c50*/  BSYNC B1 ;  /* 0x0000000000017941 */ /* 0x000fea0003800000 */
.L_x_57:
        /* <DEDUP_REMOVED lines=10> */
.L_x_60:
[----:B------:R-:W-:Y:S05]  /*2d00*/  BSYNC B1 ;  /* 0x0000000000017941 */ /* 0x000fea0003800000 */
.L_x_59:
        /* <DEDUP_REMOVED lines=9> */
.L_x_62:
[----:B------:R-:W-:Y:S05]  /*2da0*/  BSYNC B1 ;  /* 0x0000000000017941 */ /* 0x000fea0003800000 */
.L_x_61:
        /* <DEDUP_REMOVED lines=9> */
.L_x_64:
[----:B------:R-:W-:Y:S05]  /*2e40*/  BSYNC B1 ;  /* 0x0000000000017941 */ /* 0x000fea0003800000 */
.L_x_63:
        /* <DEDUP_REMOVED lines=10> */
.L_x_66:
[----:B------:R-:W-:Y:S05]  /*2ef0*/  BSYNC B1 ;  /* 0x0000000000017941 */ /* 0x000fea0003800000 */
.L_x_65:
        /* <DEDUP_REMOVED lines=10> */
.L_x_68:
[----:B------:R-:W-:Y:S05]  /*2fa0*/  BSYNC B1 ;  /* 0x0000000000017941 */ /* 0x000fea0003800000 */
.L_x_67:
        /* <DEDUP_REMOVED lines=9> */
.L_x_70:
[----:B------:R-:W-:Y:S05]  /*3040*/  BSYNC B1 ;  /* 0x0000000000017941 */ /* 0x000fea0003800000 */
.L_x_69:
        /* <DEDUP_REMOVED lines=9> */
.L_x_72:
[----:B------:R-:W-:Y:S05]  /*30e0*/  BSYNC B1 ;  /* 0x0000000000017941 */ /* 0x000fea0003800000 */
.L_x_71:
        /* <DEDUP_REMOVED lines=10> */
.L_x_74:
[----:B------:R-:W-:Y:S05]  /*3190*/  BSYNC B1 ;  /* 0x0000000000017941 */ /* 0x000fea0003800000 */
.L_x_73:
        /* <DEDUP_REMOVED lines=10> */
.L_x_76:
[----:B------:R-:W-:Y:S05]  /*3240*/  BSYNC B1 ;  /* 0x0000000000017941 */ /* 0x000fea0003800000 */
.L_x_75:
        /* <DEDUP_REMOVED lines=9> */
.L_x_78:
[----:B------:R-:W-:Y:S05]  /*32e0*/  BSYNC B1 ;  /* 0x0000000000017941 */ /* 0x000fea0003800000 */
.L_x_77:
        /* <DEDUP_REMOVED lines=9> */
.L_x_80:
[----:B------:R-:W-:Y:S05]  /*3380*/  BSYNC B1 ;  /* 0x0000000000017941 */ /* 0x000fea0003800000 */
.L_x_79:
        /* <DEDUP_REMOVED lines=10> */
.L_x_82:
[----:B------:R-:W-:Y:S05]  /*3430*/  BSYNC B1 ;  /* 0x0000000000017941 */ /* 0x000fea0003800000 */
.L_x_81:
        /* <DEDUP_REMOVED lines=10> */
.L_x_84:
[----:B------:R-:W-:Y:S05]  /*34e0*/  BSYNC B1 ;  /* 0x0000000000017941 */ /* 0x000fea0003800000 */
.L_x_83:
        /* <DEDUP_REMOVED lines=9> */
.L_x_86:
[----:B------:R-:W-:Y:S05]  /*3580*/  BSYNC B1 ;  /* 0x0000000000017941 */ /* 0x000fea0003800000 */
.L_x_85:
        /* <DEDUP_REMOVED lines=9> */
.L_x_88:
[----:B------:R-:W-:Y:S05]  /*3620*/  BSYNC B1 ;  /* 0x0000000000017941 */ /* 0x000fea0003800000 */
.L_x_87:
        /* <DEDUP_REMOVED lines=10> */
.L_x_90:
[----:B------:R-:W-:Y:S05]  /*36d0*/  BSYNC B1 ;  /* 0x0000000000017941 */ /* 0x000fea0003800000 */
.L_x_89:
[----:B0----5:R-:W-:Y:S01]  /*36e0*/  IMAD.U32 R14, R24, 0x10000, RZ ;  /* 0x00010000180e7824 */ /* 0x021fe200078e00ff */
[----:B------:R-:W-:Y:S01]  /*36f0*/  ISETP.GT.AND P0, PT, R4, 0x39, PT ;  /* 0x000000390400780c */ /* 0x000fe20003f04270 */
[----:B------:R-:W-:Y:S01]  /*3700*/  @P2 IMAD.MOV.U32 R4, RZ, RZ, R8 ;  /* 0x000000ffff042224 */ /* 0x000fe200078e0008 */
[----:B------:R-:W-:Y:S01]  /*3710*/  BSSY B1, `(.L_x_91) ;  /* 0x000000a000017945 */ /* 0x000fe20003800000 */
[----:B------:R-:W-:Y:S01]  /*3720*/  FMUL R5, R14, R57 ;  /* 0x000000390e057220 */ /* 0x000fe20000400000 */
[----:B------:R-:W-:-:S03]  /*3730*/  ISETP.GT.AND P3, PT, R3, RZ, P0 ;  /* 0x000000ff0300720c */ /* 0x000fc60000764270 */
[----:B------:R-:W-:-:S05]  /*3740*/  FFMA R5, R52, R56, R5 ;  /* 0x0000003834057223 */ /* 0x000fca0000000005 */
[----:B------:R-:W-:-:S04]  /*3750*/  F2FP.BF16.F32.PACK_AB R5, RZ, R5 ;  /* 0x00000005ff05723e */ /* 0x000fc800000010ff */
[----:B------:R-:W-:Y:S01]  /*3760*/  PRMT R14, R5, 0x7610, R14 ;  /* 0x00007610050e7816 */ /* 0x000fe2000000000e */
[----:B------:R-:W-:-:S05]  /*3770*/  @P2 IMAD.MOV.U32 R5, RZ, RZ, R9 ;  /* 0x000000ffff052224 */ /* 0x000fca00078e0009 */
[----:B------:R0:W-:Y:S01]  /*3780*/  @P2 STG.E.U16 desc[UR36][R4.64+0x70], R14 ;  /* 0x0000700e04002986 */ /* 0x0001e2000c101524 */
[----:B------:R-:W-:Y:S05]  /*3790*/  @!P3 BRA `(.L_x_92) ;  /* 0x000000000004b947 */ /* 0x000fea0003800000 */
[----:B------:R0:W5:Y:S02]  /*37a0*/  LDG.E.LTC128B.U16 R24, desc[UR36][R6.64+0x72] ;  /* 0x0000722406187981 */ /* 0x000164000c1e1520 */
.L_x_92:
[----:B------:R-:W-:Y:S05]  /*37b0*/  BSYNC B1 ;  /* 0x0000000000017941 */ /* 0x000fea0003800000 */
.L_x_91:
        /* <DEDUP_REMOVED lines=9> */
.L_x_94:
[----:B------:R-:W-:Y:S05]  /*3850*/  BSYNC B1 ;  /* 0x0000000000017941 */ /* 0x000fea0003800000 */
.L_x_93:
[----:B0----5:R-:W-:Y:S01]  /*3860*/  IMAD.U32 R4, R24, 0x10000, RZ ;  /* 0x0001000018047824 */ /* 0x021fe200078e00ff */
[----:B------:R-:W-:Y:S01]  /*3870*/  ISETP.GT.AND P0, PT, R3, 0x8, P0 ;  /* 0x000000080300780c */ /* 0x000fe20000704270 */
[----:B------:R-:W-:Y:S02]  /*3880*/  BSSY B1, `(.L_x_95) ;  /* 0x000000a000017945 */ /* 0x000fe40003800000 */
[----:B------:R-:W-:Y:S01]  /*3890*/  FMUL R5, R4, R57 ;  /* 0x0000003904057220 */ /* 0x000fe20000400000 */
[----:B------:R-:W-:-:S03]  /*38a0*/  @P1 IMAD.MOV.U32 R4, RZ, RZ, R12 ;  /* 0x000000ffff041224 */ /* 0x000fc600078e000c */
[----:B------:R-:W-:-:S05]  /*38b0*/  FFMA R5, R54, R56, R5 ;  /* 0x0000003836057223 */ /* 0x000fca0000000005 */
[----:B------:R-:W-:-:S04]  /*38c0*/  F2FP.BF16.F32.PACK_AB R5, RZ, R5 ;  /* 0x00000005ff05723e */ /* 0x000fc800000010ff */
[----:B-1-34-:R-:W-:Y:S01]  /*38d0*/  PRMT R6, R5, 0x7610, R6 ;  /* 0x0000761005067816 */ /* 0x01afe20000000006 */
[----:B------:R-:W-:-:S05]  /*38e0*/  @P1 IMAD.MOV.U32 R5, RZ, RZ, R13 ;  /* 0x000000ffff051224 */ /* 0x000fca00078e000d */
[----:B------:R0:W-:Y:S01]  /*38f0*/  @P1 STG.E.U16 desc[UR36][R4.64+0x70], R6 ;  /* 0x0000700604001986 */ /* 0x0001e2000c101524 */
[----:B------:R-:W-:Y:S05]  /*3900*/  @!P0 BRA `(.L_x_96) ;  /* 0x0000000000048947 */ /* 0x000fea0003800000 */
[----:B------:R1:W5:Y:S02]  /*3910*/  LDG.E.LTC128B.U16 R24, desc[UR36][R10.64+0x72] ;  /* 0x000072240a187981 */ /* 0x000364000c1e1520 */
.L_x_96:
[----:B------:R-:W-:Y:S05]  /*3920*/  BSYNC B1 ;  /* 0x0000000000017941 */ /* 0x000fea0003800000 */
.L_x_95:
[----:B------:R-:W-:Y:S05]  /*3930*/  @!P0 BRA `(.L_x_97) ;  /* 0x0000000800a88947 */ /* 0x000fea0003800000 */
[----:B-----5:R-:W-:-:S04]  /*3940*/  IMAD.U32 R24, R24, 0x10000, RZ ;  /* 0x0001000018187824 */ /* 0x020fc800078e00ff */
[----:B------:R-:W-:-:S04]  /*3950*/  FMUL R24, R24, R57 ;  /* 0x0000003918187220 */ /* 0x000fc80000400000 */
[----:B------:R-:W-:-:S05]  /*3960*/  FFMA R24, R55, R56, R24 ;  /* 0x0000003837187223 */ /* 0x000fca0000000018 */
[----:B------:R-:W-:-:S05]  /*3970*/  F2FP.BF16.F32.PACK_AB R24, RZ, R24 ;  /* 0x00000018ff18723e */ /* 0x000fca00000010ff */
[----:B------:R3:W-:Y:S01]  /*3980*/  STG.E.U16 desc[UR36][R12.64+0x72], R24 ;  /* 0x000072180c007986 */ /* 0x0007e2000c101524 */
[----:B------:R-:W-:Y:S05]  /*3990*/  BRA `(.L_x_97) ;  /* 0x0000000800907947 */ /* 0x000fea0003800000 */
.L_x_36:
[----:B------:R-:W-:Y:S01]  /*39a0*/  ISETP.GT.AND P0, PT, R4, 0x1, PT ;  /* 0x000000010400780c */ /* 0x000fe20003f04270 */
[----:B------:R-:W-:Y:S01]  /*39b0*/  ULDC.64 UR4, c[0x0][0x5c0] ;  /* 0x0001700000047ab9 */ /* 0x000fe20000000a00 */
[-C--:B------:R-:W-:Y:S01]  /*39c0*/  FMUL R24, R24, R56.reuse ;  /* 0x0000003818187220 */ /* 0x080fe20000400000 */
[-C--:B------:R-:W-:Y:S01]  /*39d0*/  FMUL R25, R25, R56.reuse ;  /* 0x0000003819197220 */ /* 0x080fe20000400000 */
[----:B------:R-:W-:Y:S01]  /*39e0*/  ISETP.GT.AND P3, PT, R3, RZ, P0 ;  /* 0x000000ff0300720c */ /* 0x000fe20000764270 */
[-C--:B------:R-:W-:Y:S01]  /*39f0*/  FMUL R26, R26, R56.reuse ;  /* 0x000000381a1a7220 */ /* 0x080fe20000400000 */
[----:B------:R-:W-:Y:S01]  /*3a00*/  LEA R6, P4, R60, UR4, 0x1 ;  /* 0x000000043c067c11 */ /* 0x000fe2000f8808ff */
[----:B------:R-:W-:Y:S01]  /*3a10*/  FMUL R27, R27, R56 ;  /* 0x000000381b1b7220 */ /* 0x000fe20000400000 */
[----:B------:R-:W-:Y:S01]  /*3a20*/  F2FP.BF16.F32.PACK_AB R24, RZ, R24 ;  /* 0x00000018ff18723e */ /* 0x000fe200000010ff */
[-C--:B------:R-:W-:Y:S01]  /*3a30*/  FMUL R28, R28, R56.reuse ;  /* 0x000000381c1c7220 */ /* 0x080fe20000400000 */
[----:B------:R-:W-:Y:S01]  /*3a40*/  LEA.HI.X R7, R60, UR5, R75, 0x1, P4 ;  /* 0x000000053c077c11 */ /* 0x000fe2000a0f0c4b */
[-C--:B------:R-:W-:Y:S01]  /*3a50*/  FMUL R29, R29, R56.reuse ;  /* 0x000000381d1d7220 */ /* 0x080fe20000400000 */
[----:B------:R-:W-:Y:S01]  /*3a60*/  F2FP.BF16.F32.PACK_AB R25, RZ, R25 ;  /* 0x00000019ff19723e */ /* 0x000fe200000010ff */
[-C--:B------:R-:W-:Y:S01]  /*3a70*/  FMUL R30, R30, R56.reuse ;  /* 0x000000381e1e7220 */ /* 0x080fe20000400000 */
[----:B------:R-:W-:Y:S01]  /*3a80*/  SHF.L.U64.HI R67, R66, 0x4, R67 ;  /* 0x0000000442437819 */ /* 0x000fe20000010243 */
[----:B------:R-:W-:Y:S01]  /*3a90*/  @P1 STG.E.U16 desc[UR36][R6.64], R24 ;  /* 0x0000001806001986 */ /* 0x000fe2000c101524 */
[----:B------:R-:W-:Y:S01]  /*3aa0*/  ISETP.GT.AND P1, PT, R4, 0x8, PT ;  /* 0x000000080400780c */ /* 0x000fe20003f24270 */
[----:B------:R-:W-:Y:S01]  /*3ab0*/  FMUL R31, R31, R56 ;  /* 0x000000381f1f7220 */ /* 0x000fe20000400000 */
[C---:B------:R-:W-:Y:S01]  /*3ac0*/  ISETP.GT.AND P4, PT, R3.reuse, 0x8, P0 ;  /* 0x000000080300780c */ /* 0x040fe20000784270 */
[----:B------:R-:W-:Y:S01]  /*3ad0*/  @P3 STG.E.U16 desc[UR36][R6.64+0x2], R25 ;  /* 0x0000021906003986 */ /* 0x000fe2000c101524 */
[----:B------:R-:W-:Y:S01]  /*3ae0*/  LEA R8, P3, R66, R6, 0x4 ;  /* 0x0000000642087211 */ /* 0x000fe200078620ff */
[-C--:B------:R-:W-:Y:S01]  /*3af0*/  FMUL R32, R32, R56.reuse ;  /* 0x0000003820207220 */ /* 0x080fe20000400000 */
[----:B------:R-:W-:Y:S01]  /*3b00*/  ISETP.GT.AND P2, PT, R3, 0x8, P2 ;  /* 0x000000080300780c */ /* 0x000fe20001744270 */
[-C--:B------:R-:W-:Y:S01]  /*3b10*/  FMUL R33, R33, R56.reuse ;  /* 0x0000003821217220 */ /* 0x080fe20000400000 */
[----:B------:R-:W-:Y:S01]  /*3b20*/  ISETP.GT.AND P0, PT, R4, 0x9, PT ;  /* 0x000000090400780c */ /* 0x000fe20003f04270 */
[----:B------:R-:W-:Y:S01]  /*3b30*/  IMAD.X R9, R67, 0x1, R7, P3 ;  /* 0x0000000143097824 */ /* 0x000fe200018e0607 */
[C---:B------:R-:W-:Y:S01]  /*3b40*/  ISETP.GT.AND P5, PT, R3.reuse, RZ, P1 ;  /* 0x000000ff0300720c */ /* 0x040fe20000fa4270 */
[-C--:B------:R-:W-:Y:S01]  /*3b50*/  FMUL R34, R34, R56.reuse ;  /* 0x0000003822227220 */ /* 0x080fe20000400000 */
[----:B------:R-:W-:Y:S01]  /*3b60*/  ISETP.GT.AND P3, PT, R3, RZ, P0 ;  /* 0x000000ff0300720c */ /* 0x000fe20000764270 */
[----:B------:R-:W-:Y:S01]  /*3b70*/  FMUL R35, R35, R56 ;  /* 0x0000003823237220 */ /* 0x000fe20000400000 */
[----:B------:R-:W-:Y:S01]  /*3b80*/  F2FP.BF16.F32.PACK_AB R26, RZ, R26 ;  /* 0x0000001aff1a723e */ /* 0x000fe200000010ff */
[-C--:B------:R-:W-:Y:S01]  /*3b90*/  FMUL R36, R36, R56.reuse ;  /* 0x0000003824247220 */ /* 0x080fe20000400000 */
[----:B------:R-:W-:Y:S01]  /*3ba0*/  F2FP.BF16.F32.PACK_AB R27, RZ, R27 ;  /* 0x0000001bff1b723e */ /* 0x000fe200000010ff */
[----:B------:R-:W-:Y:S01]  /*3bb0*/  FMUL R37, R37, R56 ;  /* 0x0000003825257220 */ /* 0x000fe20000400000 */
[----:B------:R-:W-:Y:S01]  /*3bc0*/  F2FP.BF16.F32.PACK_AB R28, RZ, R28 ;  /* 0x0000001cff1c723e */ /* 0x000fe200000010ff */
[----:B------:R-:W-:Y:S01]  /*3bd0*/  @P2 STG.E.U16 desc[UR36][R8.64], R26 ;  /* 0x0000001a08002986 */ /* 0x000fe2000c101524 */
[----:B------:R-:W-:Y:S01]  /*3be0*/  F2FP.BF16.F32.PACK_AB R29, RZ, R29 ;  /* 0x0000001dff1d723e */ /* 0x000fe200000010ff */
[-C--:B------:R-:W-:Y:S01]  /*3bf0*/  FMUL R38, R38, R56.reuse ;  /* 0x0000003826267220 */ /* 0x080fe20000400000 */
[----:B------:R-:W-:Y:S01]  /*3c00*/  ISETP.GT.AND P2, PT, R3, 0x8, P1 ;  /* 0x000000080300780c */ /* 0x000fe20000f44270 */
[----:B------:R-:W-:Y:S01]  /*3c10*/  @P4 STG.E.U16 desc[UR36][R8.64+0x2], R27 ;  /* 0x0000021b08004986 */ /* 0x000fe2000c101524 */
[----:B------:R-:W-:Y:S01]  /*3c20*/  ISETP.GT.AND P1, PT, R4, 0x10, PT ;  /* 0x000000100400780c */ /* 0x000fe20003f24270 */
[----:B------:R-:W-:Y:S01]  /*3c30*/  FMUL R39, R39, R56 ;  /* 0x0000003827277220 */ /* 0x000fe20000400000 */
[----:B------:R-:W-:Y:S01]  /*3c40*/  F2FP.BF16.F32.PACK_AB R30, RZ, R30 ;  /* 0x0000001eff1e723e */ /* 0x000fe200000010ff */
[----:B------:R-:W-:Y:S01]  /*3c50*/  @P5 STG.E.U16 desc[UR36][R6.64+0x10], R28 ;  /* 0x0000101c06005986 */ /* 0x000fe2000c101524 */
[C---:B------:R-:W-:Y:S01]  /*3c60*/  ISETP.GT.AND P4, PT, R3.reuse, RZ, P1 ;  /* 0x000000ff0300720c */ /* 0x040fe20000f84270 */
[-C--:B------:R-:W-:Y:S01]  /*3c70*/  FMUL R40, R40, R56.reuse ;  /* 0x0000003828287220 */ /* 0x080fe20000400000 */
[----:B------:R-:W-:Y:S01]  /*3c80*/  F2FP.BF16.F32.PACK_AB R31, RZ, R31 ;  /* 0x0000001fff1f723e */ /* 0x000fe200000010ff */
[----:B------:R-:W-:Y:S01]  /*3c90*/  @P3 STG.E.U16 desc[UR36][R6.64+0x12], R29 ;  /* 0x0000121d06003986 */ /* 0x000fe2000c101524 */
[----:B------:R-:W-:Y:S01]  /*3ca0*/  ISETP.GT.AND P3, PT, R3, 0x8, P0 ;  /* 0x000000080300780c */ /* 0x000fe20000764270 */
[----:B------:R-:W-:Y:S01]  /*3cb0*/  FMUL R41, R41, R56 ;  /* 0x0000003829297220 */ /* 0x000fe20000400000 */
[----:B------:R-:W-:Y:S01]  /*3cc0*/  ISETP.GT.AND P0, PT, R4, 0x11, PT ;  /* 0x000000110400780c */ /* 0x000fe20003f04270 */
[----:B------:R-:W-:Y:S01]  /*3cd0*/  @P2 STG.E.U16 desc[UR36][R8.64+0x10], R30 ;  /* 0x0000101e08002986 */ /* 0x000fe2000c101524 */
[----:B------:R-:W-:Y:S01]  /*3ce0*/  F2FP.BF16.F32.PACK_AB R32, RZ, R32 ;  /* 0x00000020ff20723e */ /* 0x000fe200000010ff */
[-C--:B------:R-:W-:Y:S01]  /*3cf0*/  FMUL R42, R42, R56.reuse ;  /* 0x000000382a2a7220 */ /* 0x080fe20000400000 */
[----:B------:R-:W-:Y:S01]  /*3d00*/  ISETP.GT.AND P5, PT, R3, RZ, P0 ;  /* 0x000000ff0300720c */ /* 0x000fe200007a4270 */
[-C--:B------:R-:W-:Y:S01]  /*3d10*/  FMUL R43, R43, R56.reuse ;  /* 0x000000382b2b7220 */ /* 0x080fe20000400000 */
[----:B------:R-:W-:Y:S01]  /*3d20*/  ISETP.GT.AND P2, PT, R3, 0x8, P1 ;  /* 0x000000080300780c */ /* 0x000fe20000f44270 */
[-C--:B------:R-:W-:Y:S01]  /*3d30*/  FMUL R44, R44, R56.reuse ;  /* 0x000000382c2c7220 */ /* 0x080fe20000400000 */
[----:B------:R-:W-:Y:S01]  /*3d40*/  ISETP.GT.AND P1, PT, R4, 0x18, PT ;  /* 0x000000180400780c */ /* 0x000fe20003f24270 */
[-C--:B------:R-:W-:Y:S01]  /*3d50*/  FMUL R45, R45, R56.reuse ;  /* 0x000000382d2d7220 */ /* 0x080fe20000400000 */
[----:B------:R-:W-:Y:S01]  /*3d60*/  F2FP.BF16.F32.PACK_AB R33, RZ, R33 ;  /* 0x00000021ff21723e */ /* 0x000fe200000010ff */
[----:B------:R-:W-:Y:S01]  /*3d70*/  @P3 STG.E.U16 desc[UR36][R8.64+0x12], R31 ;  /* 0x0000121f08003986 */ /* 0x000fe2000c101524 */
[C---:B------:R-:W-:Y:S01]  /*3d80*/  ISETP.GT.AND P3, PT, R3.reuse, 0x8, P0 ;  /* 0x000000080300780c */ /* 0x040fe20000764270 */
[-C--:B------:R-:W-:Y:S01]  /*3d90*/  FMUL R46, R46, R56.reuse ;  /* 0x000000382e2e7220 */ /* 0x080fe20000400000 */
[----:B------:R-:W-:Y:S01]  /*3da0*/  ISETP.GT.AND P0, PT, R4, 0x19, PT ;  /* 0x000000190400780c */ /* 0x000fe20003f04270 */
[----:B------:R-:W-:Y:S01]  /*3db0*/  @P4 STG.E.U16 desc[UR36][R6.64+0x20], R32 ;  /* 0x0000202006004986 */ /* 0x000fe2000c101524 */
[----:B------:R-:W-:Y:S01]  /*3dc0*/  ISETP.GT.AND P4, PT, R3, RZ, P1 ;  /* 0x000000ff0300720c */ /* 0x000fe20000f84270 */
[----:B------:R-:W-:Y:S01]  /*3dd0*/  FMUL R47, R47, R56 ;  /* 0x000000382f2f7220 */ /* 0x000fe20000400000 */
[----:B------:R-:W-:Y:S01]  /*3de0*/  F2FP.BF16.F32.PACK_AB R34, RZ, R34 ;  /* 0x00000022ff22723e */ /* 0x000fe200000010ff */
[----:B------:R-:W-:Y:S01]  /*3df0*/  @P5 STG.E.U16 desc[UR36][R6.64+0x22], R33 ;  /* 0x0000222106005986 */ /* 0x000fe2000c101524 */
[----:B------:R-:W-:Y:S01]  /*3e00*/  ISETP.GT.AND P5, PT, R3, RZ, P0 ;  /* 0x000000ff0300720c */ /* 0x000fe200007a4270 */
[----:B------:R-:W-:Y:S01]  /*3e10*/  FMUL R48, R48, R56 ;  /* 0x0000003830307220 */ /* 0x000fe20000400000 */
[----:B------:R-:W-:Y:S01]  /*3e20*/  F2FP.BF16.F32.PACK_AB R35, RZ, R35 ;  /* 0x00000023ff23723e */ /* 0x000fe200000010ff */
[----:B------:R-:W-:Y:S01]  /*3e30*/  @P2 STG.E.U16 desc[UR36][R8.64+0x20], R34 ;  /* 0x0000202208002986 */ /* 0x000fe2000c101524 */
[----:B------:R-:W-:Y:S01]  /*3e40*/  F2FP.BF16.F32.PACK_AB R36, RZ, R36 ;  /* 0x00000024ff24723e */ /* 0x000fe200000010ff */
[-C--:B------:R-:W-:Y:S01]  /*3e50*/  FMUL R49, R49, R56.reuse ;  /* 0x0000003831317220 */ /* 0x080fe20000400000 */
[C---:B------:R-:W-:Y:S01]  /*3e60*/  ISETP.GT.AND P2, PT, R3.reuse, 0x8, P1 ;  /* 0x000000080300780c */ /* 0x040fe20000f44270 */
[----:B------:R-:W-:Y:S01]  /*3e70*/  @P3 STG.E.U16 desc[UR36][R8.64+0x22], R35 ;  /* 0x0000222308003986 */ /* 0x000fe2000c101524 */
[----:B------:R-:W-:Y:S01]  /*3e80*/  ISETP.GT.AND P1, PT, R4, 0x20, PT ;  /* 0x000000200400780c */ /* 0x000fe20003f24270 */
[-C--:B------:R-:W-:Y:S01]  /*3e90*/  FMUL R50, R50, R56.reuse ;  /* 0x0000003832327220 */ /* 0x080fe20000400000 */
[----:B------:R-:W-:Y:S01]  /*3ea0*/  F2FP.BF16.F32.PACK_AB R37, RZ, R37 ;  /* 0x00000025ff25723e */ /* 0x000fe200000010ff */
[----:B------:R-:W-:Y:S01]  /*3eb0*/  @P4 STG.E.U16 desc[UR36][R6.64+0x30], R36 ;  /* 0x0000302406004986 */ /* 0x000fe2000c101524 */
[----:B------:R-:W-:Y:S01]  /*3ec0*/  ISETP.GT.AND P3, PT, R3, 0x8, P0 ;  /* 0x000000080300780c */ /* 0x000fe20000764270 */
[-C--:B------:R-:W-:Y:S01]  /*3ed0*/  FMUL R51, R51, R56.reuse ;  /* 0x0000003833337220 */ /* 0x080fe20000400000 */
[----:B------:R-:W-:Y:S01]  /*3ee0*/  ISETP.GT.AND P0, PT, R4, 0x21, PT ;  /* 0x000000210400780c */ /* 0x000fe20003f04270 */
[----:B------:R-:W-:Y:S01]  /*3ef0*/  @P5 STG.E.U16 desc[UR36][R6.64+0x32], R37 ;  /* 0x0000322506005986 */ /* 0x000fe2000c101524 */
        /* <DEDUP_REMOVED lines=10> */
[----:B------:R-:W-:-:S02]  /*3fa0*/  F2FP.BF16.F32.PACK_AB R41, RZ, R41 ;  /* 0x00000029ff29723e */ /* 0x000fc400000010ff */
[C---:B------:R-:W-:Y:S01]  /*3fb0*/  ISETP.GT.AND P1, PT, R3.reuse, 0x8, P1 ;  /* 0x000000080300780c */ /* 0x040fe20000f24270 */
[----:B------:R-:W-:Y:S01]  /*3fc0*/  @P3 STG.E.U16 desc[UR36][R8.64+0x32], R39 ;  /* 0x0000322708003986 */ /* 0x000fe2000c101524 */
[C---:B------:R-:W-:Y:S02]  /*3fd0*/  ISETP.GT.AND P2, PT, R3.reuse, 0x8, P0 ;  /* 0x000000080300780c */ /* 0x040fe40000744270 */
[C---:B------:R-:W-:Y:S01]  /*3fe0*/  ISETP.GT.AND P0, PT, R4.reuse, 0x29, PT ;  /* 0x000000290400780c */ /* 0x040fe20003f04270 */
[----:B------:R-:W-:Y:S01]  /*3ff0*/  @P4 STG.E.U16 desc[UR36][R6.64+0x40], R40 ;  /* 0x0000402806004986 */ /* 0x000fe2000c101524 */
[----:B------:R-:W-:Y:S02]  /*4000*/  ISETP.GT.AND P4, PT, R4, 0x28, PT ;  /* 0x000000280400780c */ /* 0x000fe40003f84270 */
[----:B------:R-:W-:Y:S01]  /*4010*/  F2FP.BF16.F32.PACK_AB R42, RZ, R42 ;  /* 0x0000002aff2a723e */ /* 0x000fe200000010ff */
[----:B------:R-:W-:Y:S01]  /*4020*/  @P5 STG.E.U16 desc[UR36][R6.64+0x42], R41 ;  /* 0x0000422906005986 */ /* 0x000fe2000c101524 */
[----:B------:R-:W-:-:S02]  /*4030*/  ISETP.GT.AND P5, PT, R3, RZ, P4 ;  /* 0x000000ff0300720c */ /* 0x000fc400027a4270 */
[C---:B------:R-:W-:Y:S01]  /*4040*/  ISETP.GT.AND P3, PT, R3.reuse, RZ, P0 ;  /* 0x000000ff0300720c */ /* 0x040fe20000764270 */
[----:B------:R-:W-:Y:S01]  /*4050*/  @P1 STG.E.U16 desc[UR36][R8.64+0x40], R42 ;  /* 0x0000402a08001986 */ /* 0x000fe2000c101524 */
[----:B------:R-:W-:Y:S02]  /*4060*/  F2FP.BF16.F32.PACK_AB R43, RZ, R43 ;  /* 0x0000002bff2b723e */ /* 0x000fe400000010ff */
[----:B------:R-:W-:Y:S02]  /*4070*/  F2FP.BF16.F32.PACK_AB R44, RZ, R44 ;  /* 0x0000002cff2c723e */ /* 0x000fe400000010ff */
[C---:B------:R-:W-:Y:S01]  /*4080*/  ISETP.GT.AND P4, PT, R3.reuse, 0x8, P4 ;  /* 0x000000080300780c */ /* 0x040fe20002784270 */
[----:B------:R-:W-:Y:S01]  /*4090*/  @P2 STG.E.U16 desc[UR36][R8.64+0x42], R43 ;  /* 0x0000422b08002986 */ /* 0x000fe2000c101524 */
[----:B------:R-:W-:Y:S02]  /*40a0*/  F2FP.BF16.F32.PACK_AB R45, RZ, R45 ;  /* 0x0000002dff2d723e */ /* 0x000fe400000010ff */
[----:B------:R-:W-:Y:S01]  /*40b0*/  ISETP.GT.AND P2, PT, R4, 0x31, PT ;  /* 0x000000310400780c */ /* 0x000fe20003f44270 */
[----:B------:R-:W-:Y:S01]  /*40c0*/  @P5 STG.E.U16 desc[UR36][R6.64+0x50], R44 ;  /* 0x0000502c06005986 */ /* 0x000fe2000c101524 */
[----:B------:R-:W-:-:S02]  /*40d0*/  ISETP.GT.AND P5, PT, R3, 0x8, P0 ;  /* 0x000000080300780c */ /* 0x000fc400007a4270 */
[C---:B------:R-:W-:Y:S01]  /*40e0*/  ISETP.GT.AND P1, PT, R4.reuse, 0x38, PT ;  /* 0x000000380400780c */ /* 0x040fe20003f24270 */
[----:B------:R-:W-:Y:S01]  /*40f0*/  @P3 STG.E.U16 desc[UR36][R6.64+0x52], R45 ;  /* 0x0000522d06003986 */ /* 0x000fe2000c101524 */
[C---:B------:R-:W-:Y:S02]  /*4100*/  ISETP.GT.AND P3, PT, R4.reuse, 0x30, PT ;  /* 0x000000300400780c */ /* 0x040fe40003f64270 */
[----:B------:R-:W-:Y:S01]  /*4110*/  ISETP.GT.AND P0, PT, R4, 0x39, PT ;  /* 0x000000390400780c */ /* 0x000fe20003f04270 */
[----:B------:R-:W-:Y:S01]  /*4120*/  @P4 IMAD.MOV.U32 R4, RZ, RZ, R8 ;  /* 0x000000ffff044224 */ /* 0x000fe200078e0008 */
[----:B------:R-:W-:Y:S01]  /*4130*/  F2FP.BF16.F32.PACK_AB R46, RZ, R46 ;  /* 0x0000002eff2e723e */ /* 0x000fe200000010ff */
[----:B------:R-:W-:Y:S01]  /*4140*/  @P4 IMAD.MOV.U32 R5, RZ, RZ, R9 ;  /* 0x000000ffff054224 */ /* 0x000fe200078e0009 */
[----:B------:R-:W-:Y:S02]  /*4150*/  F2FP.BF16.F32.PACK_AB R47, RZ, R47 ;  /* 0x0000002fff2f723e */ /* 0x000fe400000010ff */
[----:B------:R-:W-:-:S02]  /*4160*/  F2FP.BF16.F32.PACK_AB R48, RZ, R48 ;  /* 0x00000030ff30723e */ /* 0x000fc400000010ff */
[----:B------:R0:W-:Y:S01]  /*4170*/  @P4 STG.E.U16 desc[UR36][R4.64+0x50], R46 ;  /* 0x0000502e04004986 */ /* 0x0001e2000c101524 */
[C---:B------:R-:W-:Y:S02]  /*4180*/  ISETP.GT.AND P4, PT, R3.reuse, RZ, P2 ;  /* 0x000000ff0300720c */ /* 0x040fe40001784270 */
[----:B------:R-:W-:Y:S02]  /*4190*/  F2FP.BF16.F32.PACK_AB R49, RZ, R49 ;  /* 0x00000031ff31723e */ /* 0x000fe400000010ff */
[----:B------:R-:W-:Y:S02]  /*41a0*/  ISETP.GT.AND P2, PT, R3, 0x8, P2 ;  /* 0x000000080300780c */ /* 0x000fe40001744270 */
[----:B------:R-:W-:Y:S02]  /*41b0*/  F2FP.BF16.F32.PACK_AB R50, RZ, R50 ;  /* 0x00000032ff32723e */ /* 0x000fe400000010ff */
[----:B------:R-:W-:Y:S02]  /*41c0*/  F2FP.BF16.F32.PACK_AB R51, RZ, R51 ;  /* 0x00000033ff33723e */ /* 0x000fe400000010ff */
[----:B------:R-:W-:Y:S01]  /*41d0*/  F2FP.BF16.F32.PACK_AB R52, RZ, R52 ;  /* 0x00000034ff34723e */ /* 0x000fe200000010ff */
[----:B0-----:R-:W-:Y:S01]  /*41e0*/  @P5 IMAD.MOV.U32 R4, RZ, RZ, R8 ;  /* 0x000000ffff045224 */ /* 0x001fe200078e0008 */
[----:B------:R-:W-:Y:S01]  /*41f0*/  F2FP.BF16.F32.PACK_AB R53, RZ, R53 ;  /* 0x00000035ff35723e */ /* 0x000fe200000010ff */
[----:B------:R-:W-:Y:S01]  /*4200*/  @P5 IMAD.MOV.U32 R5, RZ, RZ, R9 ;  /* 0x000000ffff055224 */ /* 0x000fe200078e0009 */
[----:B------:R-:W-:-:S02]  /*4210*/  F2FP.BF16.F32.PACK_AB R54, RZ, R54 ;  /* 0x00000036ff36723e */ /* 0x000fc400000010ff */
[----:B------:R-:W-:Y:S02]  /*4220*/  F2FP.BF16.F32.PACK_AB R55, RZ, R55 ;  /* 0x00000037ff37723e */ /* 0x000fe400000010ff */
[----:B------:R0:W-:Y:S01]  /*4230*/  @P5 STG.E.U16 desc[UR36][R4.64+0x52], R47 ;  /* 0x0000522f04005986 */ /* 0x0001e2000c101524 */
[C---:B------:R-:W-:Y:S02]  /*4240*/  ISETP.GT.AND P5, PT, R3.reuse, RZ, P3 ;  /* 0x000000ff0300720c */ /* 0x040fe40001fa4270 */
[----:B------:R-:W-:-:S11]  /*4250*/  ISETP.GT.AND P3, PT, R3, 0x8, P3 ;  /* 0x000000080300780c */ /* 0x000fd60001f64270 */
[----:B0-----:R-:W-:Y:S02]  /*4260*/  @P5 IMAD.MOV.U32 R4, RZ, RZ, R6 ;  /* 0x000000ffff045224 */ /* 0x001fe400078e0006 */
[----:B------:R-:W-:-:S05]  /*4270*/  @P5 IMAD.MOV.U32 R5, RZ, RZ, R7 ;  /* 0x000000ffff055224 */ /* 0x000fca00078e0007 */
[----:B------:R0:W-:Y:S01]  /*4280*/  @P5 STG.E.U16 desc[UR36][R4.64+0x60], R48 ;  /* 0x0000603004005986 */ /* 0x0001e2000c101524 */
[C---:B------:R-:W-:Y:S02]  /*4290*/  ISETP.GT.AND P5, PT, R3.reuse, RZ, P0 ;  /* 0x000000ff0300720c */ /* 0x040fe400007a4270 */
[----:B------:R-:W-:Y:S01]  /*42a0*/  ISETP.GT.AND P0, PT, R3, 0x8, P0 ;  /* 0x000000080300780c */ /* 0x000fe20000704270 */
[----:B0-----:R-:W-:Y:S02]  /*42b0*/  @P4 IMAD.MOV.U32 R4, RZ, RZ, R6 ;  /* 0x000000ffff044224 */ /* 0x001fe400078e0006 */
[----:B------:R-:W-:-:S05]  /*42c0*/  @P4 IMAD.MOV.U32 R5, RZ, RZ, R7 ;  /* 0x000000ffff054224 */ /* 0x000fca00078e0007 */
[----:B------:R0:W-:Y:S01]  /*42d0*/  @P4 STG.E.U16 desc[UR36][R4.64+0x62], R49 ;  /* 0x0000623104004986 */ /* 0x0001e2000c101524 */
[C---:B------:R-:W-:Y:S02]  /*42e0*/  ISETP.GT.AND P4, PT, R3.reuse, RZ, P1 ;  /* 0x000000ff0300720c */ /* 0x040fe40000f84270 */
[----:B------:R-:W-:Y:S01]  /*42f0*/  ISETP.GT.AND P1, PT, R3, 0x8, P1 ;  /* 0x000000080300780c */ /* 0x000fe20000f24270 */
[----:B0-----:R-:W-:Y:S02]  /*4300*/  @P3 IMAD.MOV.U32 R4, RZ, RZ, R8 ;  /* 0x000000ffff043224 */ /* 0x001fe400078e0008 */
[----:B------:R-:W-:-:S05]  /*4310*/  @P3 IMAD.MOV.U32 R5, RZ, RZ, R9 ;  /* 0x000000ffff053224 */ /* 0x000fca00078e0009 */
[----:B------:R0:W-:Y:S02]  /*4320*/  @P3 STG.E.U16 desc[UR36][R4.64+0x60], R50 ;  /* 0x0000603204003986 */ /* 0x0001e4000c101524 */
[----:B0-----:R-:W-:Y:S02]  /*4330*/  @P2 IMAD.MOV.U32 R4, RZ, RZ, R8 ;  /* 0x000000ffff042224 */ /* 0x001fe400078e0008 */
[----:B------:R-:W-:-:S05]  /*4340*/  @P2 IMAD.MOV.U32 R5, RZ, RZ, R9 ;  /* 0x000000ffff052224 */ /* 0x000fca00078e0009 */
[----:B------:R0:W-:Y:S02]  /*4350*/  @P2 STG.E.U16 desc[UR36][R4.64+0x62], R51 ;  /* 0x0000623304002986 */ /* 0x0001e4000c101524 */
[----:B0-----:R-:W-:Y:S02]  /*4360*/  @P4 IMAD.MOV.U32 R4, RZ, RZ, R6 ;  /* 0x000000ffff044224 */ /* 0x001fe400078e0006 */
[----:B------:R-:W-:-:S05]  /*4370*/  @P4 IMAD.MOV.U32 R5, RZ, RZ, R7 ;  /* 0x000000ffff054224 */ /* 0x000fca00078e0007 */
[----:B------:R0:W-:Y:S04]  /*4380*/  @P4 STG.E.U16 desc[UR36][R4.64+0x70], R52 ;  /* 0x0000703404004986 */ /* 0x0001e8000c101524 */
[----:B------:R1:W-:Y:S01]  /*4390*/  @P5 STG.E.U16 desc[UR36][R6.64+0x72], R53 ;  /* 0x0000723506005986 */ /* 0x0003e2000c101524 */
[----:B0-----:R-:W-:Y:S02]  /*43a0*/  @P1 IMAD.MOV.U32 R4, RZ, RZ, R8 ;  /* 0x000000ffff041224 */ /* 0x001fe400078e0008 */
[----:B------:R-:W-:-:S05]  /*43b0*/  @P1 IMAD.MOV.U32 R5, RZ, RZ, R9 ;  /* 0x000000ffff051224 */ /* 0x000fca00078e0009 */
[----:B------:R1:W-:Y:S04]  /*43c0*/  @P1 STG.E.U16 desc[UR36][R4.64+0x70], R54 ;  /* 0x0000703604001986 */ /* 0x0003e8000c101524 */
[----:B------:R1:W-:Y:S02]  /*43d0*/  @P0 STG.E.U16 desc[UR36][R8.64+0x72], R55 ;  /* 0x0000723708000986 */ /* 0x0003e4000c101524 */
.L_x_97:
[----:B------:R-:W-:Y:S05]  /*43e0*/  BSYNC B0 ;  /* 0x0000000000007941 */ /* 0x000fea0003800000 */
.L_x_35:
[----:B------:R-:W-:Y:S01]  /*43f0*/  ULDC UR4, c[0x0][0xc] ;  /* 0x0000030000047ab9 */ /* 0x000fe20000000800 */
[----:B------:R-:W-:Y:S01]  /*4400*/  ULDC UR5, c[0x0][0x10] ;  /* 0x0000040000057ab9 */ /* 0x000fe20000000800 */
[----:B------:R-:W4:Y:S01]  /*4410*/  LDC R3, c[0x0][0x14] ;  /* 0x00000500ff037b82 */ /* 0x000f220000000800 */
[----:B------:R-:W-:Y:S01]  /*4420*/  UIMAD.WIDE.U32 UR4, UR4, UR5, URZ ;  /* 0x00000005040472a5 */ /* 0x000fe2000f8e003f */
[----:B------:R-:W-:Y:S02]  /*4430*/  IMAD.MOV.U32 R61, RZ, RZ, -0x1 ;  /* 0xffffffffff3d7424 */ /* 0x000fe400078e00ff */
[----:B------:R-:W-:-:S03]  /*4440*/  IMAD.MOV.U32 R59, RZ, RZ, -0x1 ;  /* 0xffffffffff3b7424 */ /* 0x000fc600078e00ff */
[----:B----4-:R-:W-:-:S04]  /*4450*/  IMAD.WIDE.U32 R16, R3, UR4, R16 ;  /* 0x0000000403107c25 */ /* 0x010fc8000f8e0010 */
[----:B------:R-:W-:Y:S01]  /*4460*/  IMAD R3, R3, UR5, RZ ;  /* 0x0000000503037c24 */ /* 0x000fe2000f8e02ff */
[----:B------:R-:W-:Y:S02]  /*4470*/  ULDC.64 UR4, c[0x0][0x650] ;  /* 0x0001940000047ab9 */ /* 0x000fe40000000a00 */
[----:B------:R-:W-:Y:S01]  /*4480*/  ISETP.GE.U32.AND P0, PT, R16, UR4, PT ;  /* 0x0000000410007c0c */ /* 0x000fe2000bf06070 */
[--C-:B------:R-:W-:Y:S01]  /*4490*/  IMAD.IADD R17, R17, 0x1, R3.reuse ;  /* 0x0000000111117824 */ /* 0x100fe200078e0203 */
[----:B------:R-:W-:-:S04]  /*44a0*/  PRMT R3, RZ, 0x7610, R3 ;  /* 0x00007610ff037816 */ /* 0x000fc80000000003 */
[----:B------:R-:W-:-:S13]  /*44b0*/  ISETP.GE.U32.AND.EX P0, PT, R17, UR5, PT, P0 ;  /* 0x0000000511007c0c */ /* 0x000fda000bf06100 */
[----:B------:R-:W-:Y:S05]  /*44c0*/  @P0 BRA `(.L_x_98) ;  /* 0x0000000400640947 */ /* 0x000fea0003800000 */
[----:B---3--:R-:W3:Y:S01]  /*44d0*/  S2R R12, SR_CTAID.X ;  /* 0x00000000000c7919 */ /* 0x008ee20000002500 */
[----:B-12---:R-:W1:Y:S01]  /*44e0*/  LDC.64 R10, c[0x0][0x628] ;  /* 0x00018a00ff0a7b82 */ /* 0x006e620000000a00 */
[----:B------:R-:W-:Y:S01]  /*44f0*/  ULDC UR4, c[0x0][0x150] ;  /* 0x0000540000047ab9 */ /* 0x000fe20000000800 */
[----:B------:R-:W-:Y:S01]  /*4500*/  IMAD.MOV.U32 R8, RZ, RZ, R16 ;  /* 0x000000ffff087224 */ /* 0x000fe200078e0010 */
[----:B-----5:R-:W2:Y:S01]  /*4510*/  S2R R24, SR_CTAID.Y ;  /* 0x0000000000187919 */ /* 0x020ea20000002600 */
[----:B------:R-:W-:-:S04]  /*4520*/  IMAD.MOV.U32 R9, RZ, RZ, R17 ;  /* 0x000000ffff097224 */ /* 0x000fc800078e0011 */
[----:B------:R-:W4:Y:S08]  /*4530*/  LDC R21, c[0x0][0x144] ;  /* 0x00005100ff157b82 */ /* 0x000f300000000800 */
[----:B------:R-:W0:Y:S08]  /*4540*/  LDC R0, c[0x0][0x630] ;  /* 0x00018c00ff007b82 */ /* 0x000e300000000800 */
[----:B------:R-:W0:Y:S01]  /*4550*/  LDC.64 R14, c[0x0][0x620] ;  /* 0x00018800ff0e7b82 */ /* 0x000e220000000a00 */
[----:B-1----:R-:W-:-:S04]  /*4560*/  ISETP.NE.U32.AND P0, PT, R10, RZ, PT ;  /* 0x000000ff0a00720c */ /* 0x002fc80003f05070 */
[----:B------:R-:W-:Y:S02]  /*4570*/  ISETP.NE.AND.EX P0, PT, R11, RZ, PT, P0 ;  /* 0x000000ff0b00720c */ /* 0x000fe40003f05300 */
[----:B---3--:R-:W-:-:S05]  /*4580*/  I2FP.F32.U32 R3, R12 ;  /* 0x0000000c00037245 */ /* 0x008fca0000201000 */
[----:B------:R-:W-:-:S04]  /*4590*/  FMUL R3, R3, UR4 ;  /* 0x0000000403037c20 */ /* 0x000fc80008400000 */
[----:B------:R1:W3:Y:S02]  /*45a0*/  F2I.U32.TRUNC.NTZ R20, R3 ;  /* 0x0000000300147305 */ /* 0x0002e4000020f000 */
[----:B--2-4-:R-:W-:Y:S05]  /*45b0*/  @!P0 BRA `(.L_x_99) ;  /* 0x0000000000288947 */ /* 0x014fea0003800000 */
[----:B-1----:R-:W1:Y:S02]  /*45c0*/  LDC R3, c[0x0][0x634] ;  /* 0x00018d00ff037b82 */ /* 0x002e640000000800 */
[----:B-1----:R-:W-:-:S05]  /*45d0*/  IADD3 R3, P0, R16, R3, RZ ;  /* 0x0000000310037210 */ /* 0x002fca0007f1e0ff */
[----:B------:R-:W-:-:S04]  /*45e0*/  IMAD.X R13, RZ, RZ, R17, P0 ;  /* 0x000000ffff0d7224 */ /* 0x000fc800000e0611 */
[----:B0-----:R-:W-:-:S04]  /*45f0*/  IMAD.WIDE.U32 R4, R13, R10, RZ ;  /* 0x0000000a0d047225 */ /* 0x001fc800078e00ff */
[----:B------:R-:W-:-:S04]  /*4600*/  IMAD.WIDE.U32 R6, P0, R3, R11, R4 ;  /* 0x0000000b03067225 */ /* 0x000fc80007800004 */
[----:B------:R-:W-:-:S04]  /*4610*/  IMAD.WIDE.U32 R4, R3, R10, RZ ;  /* 0x0000000a03047225 */ /* 0x000fc800078e00ff */
[----:B------:R-:W-:Y:S01]  /*4620*/  IMAD.X R9, RZ, RZ, RZ, P0 ;  /* 0x000000ffff097224 */ /* 0x000fe200000e06ff */
[----:B------:R-:W-:Y:S01]  /*4630*/  IADD3 RZ, P0, R5, R6, RZ ;  /* 0x0000000605ff7210 */ /* 0x000fe20007f1e0ff */
[----:B------:R-:W-:-:S04]  /*4640*/  IMAD.MOV.U32 R8, RZ, RZ, R7 ;  /* 0x000000ffff087224 */ /* 0x000fc800078e0007 */
[----:B------:R-:W-:-:S08]  /*4650*/  IMAD.WIDE.U32.X R8, R13, R11, R8, P0 ;  /* 0x0000000b0d087225 */ /* 0x000fd000000e0408 */
.L_x_99:
[----:B------:R-:W2:Y:S01]  /*4660*/  LDC.64 R28, c[0x0][0x640] ;  /* 0x00019000ff1c7b82 */ /* 0x000ea20000000a00 */
[-CC-:B0-----:R-:W-:Y:S01]  /*4670*/  SHF.R.U64 R59, R8, R0.reuse, R9.reuse ;  /* 0x00000000083b7219 */ /* 0x181fe20000001209 */
[----:B---3--:R-:W-:Y:S01]  /*4680*/  IMAD.MOV R20, RZ, RZ, -R20 ;  /* 0x000000ffff147224 */ /* 0x008fe200078e0a14 */
[----:B------:R-:W-:Y:S01]  /*4690*/  SHF.R.U32.HI R0, RZ, R0, R9 ;  /* 0x00000000ff007219 */ /* 0x000fe20000011609 */
[----:B------:R-:W-:Y:S01]  /*46a0*/  ULDC UR4, c[0x0][0x154] ;  /* 0x0000550000047ab9 */ /* 0x000fe20000000800 */
[----:B-1----:R-:W-:Y:S01]  /*46b0*/  IADD3 R3, P0, RZ, -R59, RZ ;  /* 0x8000003bff037210 */ /* 0x002fe20007f1e0ff */
[----:B------:R-:W-:Y:S02]  /*46c0*/  IMAD R21, R21, R20, R12 ;  /* 0x0000001415157224 */ /* 0x000fe400078e020c */
[----:B------:R-:W0:Y:S01]  /*46d0*/  LDC R6, c[0x0][0x618] ;  /* 0x00018600ff067b82 */ /* 0x000e220000000800 */
[----:B------:R-:W-:Y:S02]  /*46e0*/  IMAD.MOV.U32 R7, RZ, RZ, 0x1 ;  /* 0x00000001ff077424 */ /* 0x000fe400078e00ff */
[----:B------:R-:W-:-:S04]  /*46f0*/  IMAD.X R5, RZ, RZ, ~R0, P0 ;  /* 0x000000ffff057224 */ /* 0x000fc800000e0e00 */
[-C--:B------:R-:W-:Y:S01]  /*4700*/  IMAD R0, R5, R14.reuse, RZ ;  /* 0x0000000e05007224 */ /* 0x080fe200078e02ff */
[----:B------:R-:W1:Y:S01]  /*4710*/  LDC R8, c[0x0][0x608] ;  /* 0x00018200ff087b82 */ /* 0x000e620000000800 */
[----:B------:R-:W-:-:S04]  /*4720*/  IMAD.WIDE.U32 R4, R3, R14, R16 ;  /* 0x0000000e03047225 */ /* 0x000fc800078e0010 */
[----:B------:R-:W-:Y:S01]  /*4730*/  IMAD R3, R3, R15, R0 ;  /* 0x0000000f03037224 */ /* 0x000fe200078e0200 */
[----:B------:R-:W-:Y:S02]  /*4740*/  I2FP.F32.U32 R0, R24 ;  /* 0x0000001800007245 */ /* 0x000fe40000201000 */
[----:B------:R-:W3:Y:S01]  /*4750*/  LDC R26, c[0x0][0x658] ;  /* 0x00019600ff1a7b82 */ /* 0x000ee20000000800 */
[----:B------:R-:W-:Y:S01]  /*4760*/  IMAD.IADD R3, R5, 0x1, R3 ;  /* 0x0000000105037824 */ /* 0x000fe200078e0203 */
[----:B--2---:R-:W-:Y:S01]  /*4770*/  ISETP.NE.U32.AND P0, PT, R28, RZ, PT ;  /* 0x000000ff1c00720c */ /* 0x004fe20003f05070 */
[----:B------:R-:W-:Y:S01]  /*4780*/  FMUL R0, R0, UR4 ;  /* 0x0000000400007c20 */ /* 0x000fe20008400000 */
[----:B------:R-:W-:Y:S02]  /*4790*/  IMAD.MOV.U32 R5, RZ, RZ, -0x1 ;  /* 0xffffffffff057424 */ /* 0x000fe400078e00ff */
[----:B------:R-:W-:Y:S01]  /*47a0*/  ISETP.NE.AND.EX P0, PT, R29, RZ, PT, P0 ;  /* 0x000000ff1d00720c */ /* 0x000fe20003f05300 */
[----:B------:R2:W4:Y:S01]  /*47b0*/  F2I.U32.TRUNC.NTZ R13, R0 ;  /* 0x00000000000d7305 */ /* 0x000522000020f000 */
[----:B------:R-:W2:Y:S01]  /*47c0*/  LDC R15, c[0x0][0x148] ;  /* 0x00005200ff0f7b82 */ /* 0x000ea20000000800 */
[----:B0-----:R-:W-:-:S02]  /*47d0*/  SHF.R.U64 R12, R4, R6, R3 ;  /* 0x00000006040c7219 */ /* 0x001fc40000001203 */
[----:B------:R-:W-:-:S05]  /*47e0*/  SHF.R.U32.HI R3, RZ, R6, R3 ;  /* 0x00000006ff037219 */ /* 0x000fca0000011603 */
[----:B------:R-:W0:Y:S01]  /*47f0*/  LDC R20, c[0x0][0x600] ;  /* 0x00018000ff147b82 */ /* 0x000e220000000800 */
[-CC-:B-1----:R-:W-:Y:S02]  /*4800*/  SHF.R.U64 R10, R12, R8.reuse, R3.reuse ;  /* 0x000000080c0a7219 */ /* 0x182fe40000001203 */
[----:B------:R-:W-:-:S05]  /*4810*/  SHF.R.U32.HI R3, RZ, R8, R3 ;  /* 0x00000008ff037219 */ /* 0x000fca0000011603 */
[----:B------:R-:W1:Y:S01]  /*4820*/  LDC R27, c[0x0][0x648] ;  /* 0x00019200ff1b7b82 */ /* 0x000e620000000800 */
[-C--:B---3--:R-:W-:Y:S02]  /*4830*/  SHF.L.U32 R4, R5, R26.reuse, RZ ;  /* 0x0000001a05047219 */ /* 0x088fe400000006ff */
[-CC-:B------:R-:W-:Y:S02]  /*4840*/  SHF.R.U64 R14, R10, R26.reuse, R3.reuse ;  /* 0x0000001a0a0e7219 */ /* 0x180fe40000001203 */
[----:B------:R-:W-:Y:S02]  /*4850*/  SHF.R.U32.HI R5, RZ, R26, R3 ;  /* 0x0000001aff057219 */ /* 0x000fe40000011603 */
[----:B------:R-:W-:Y:S01]  /*4860*/  LOP3.LUT R25, RZ, R4, RZ, 0x33, !PT ;  /* 0x00000004ff197212 */ /* 0x000fe200078e33ff */
[----:B------:R-:W3:Y:S01]  /*4870*/  LDC R30, c[0x0][0x638] ;  /* 0x00018e00ff1e7b82 */ /* 0x000ee20000000800 */
[----:B------:R-:W-:Y:S01]  /*4880*/  SHF.L.U32 R26, R7, R26, RZ ;  /* 0x0000001a071a7219 */ /* 0x000fe200000006ff */
[----:B------:R-:W-:-:S06]  /*4890*/  IMAD.MOV.U32 R4, RZ, RZ, R14 ;  /* 0x000000ffff047224 */ /* 0x000fcc00078e000e */
[----:B------:R-:W0:Y:S01]  /*48a0*/  LDC R31, c[0x0][0x610] ;  /* 0x00018400ff1f7b82 */ /* 0x000e220000000800 */
[----:B----4-:R-:W-:Y:S05]  /*48b0*/  @!P0 BRA `(.L_x_100) ;  /* 0x0000000000288947 */ /* 0x010fea0003800000 */
        /* <DEDUP_REMOVED lines=10> */
.L_x_100:
[----:B------:R-:W-:Y:S01]  /*4960*/  ISETP.NE.AND P0, PT, R2, 0x1, PT ;  /* 0x000000010200780c */ /* 0x000fe20003f05270 */
[----:B0-----:R-:W-:Y:S01]  /*4970*/  VIADD R7, R20, 0xffffffff ;  /* 0xffffffff14077836 */ /* 0x001fe20000000000 */
[----:B-12---:R-:W-:Y:S01]  /*4980*/  SHF.R.U64 R0, R4, R27, R5 ;  /* 0x0000001b04007219 */ /* 0x006fe20000001205 */
[----:B------:R-:W-:Y:S01]  /*4990*/  IMAD.MOV R13, RZ, RZ, -R13 ;  /* 0x000000ffff0d7224 */ /* 0x000fe200078e0a0d */
[----:B------:R-:W-:Y:S01]  /*49a0*/  LOP3.LUT R5, R10, R25, RZ, 0xc0, !PT ;  /* 0x000000190a057212 */ /* 0x000fe200078ec0ff */
[----:B------:R-:W-:Y:S01]  /*49b0*/  IMAD.MOV.U32 R4, RZ, RZ, 0x1 ;  /* 0x00000001ff047424 */ /* 0x000fe200078e00ff */
[----:B------:R-:W-:Y:S01]  /*49c0*/  LOP3.LUT R12, R12, R7, RZ, 0xc0, !PT ;  /* 0x000000070c0c7212 */ /* 0x000fe200078ec0ff */
[----:B------:R-:W-:Y:S02]  /*49d0*/  IMAD.MOV R3, RZ, RZ, -R0 ;  /* 0x000000ffff037224 */ /* 0x000fe400078e0a00 */
[----:B------:R-:W-:Y:S02]  /*49e0*/  IMAD R0, R26, R0, R5 ;  /* 0x000000001a007224 */ /* 0x000fe400078e0205 */
[----:B---3--:R-:W-:-:S02]  /*49f0*/  IMAD R3, R3, R30, R14 ;  /* 0x0000001e03037224 */ /* 0x008fc400078e020e */
[----:B------:R-:W-:Y:S02]  /*4a00*/  @P0 IMAD R21, R15, R13, R24 ;  /* 0x0000000d0f150224 */ /* 0x000fe400078e0218 */
[----:B------:R-:W-:Y:S01]  /*4a10*/  IMAD R5, R3, R20, R12 ;  /* 0x0000001403057224 */ /* 0x000fe200078e020c */
[----:B------:R-:W-:Y:S01]  /*4a20*/  PRMT R3, R4, 0x7610, R3 ;  /* 0x0000761004037816 */ /* 0x000fe20000000003 */
[----:B------:R-:W-:-:S05]  /*4a30*/  IMAD R0, R0, R31, R21 ;  /* 0x0000001f00007224 */ /* 0x000fca00078e0215 */
[----:B------:R-:W-:Y:S02]  /*4a40*/  SEL R61, R5, R0, !P0 ;  /* 0x00000000053d7207 */ /* 0x000fe40004000000 */
[----:B------:R-:W-:-:S07]  /*4a50*/  SEL R0, R0, R5, !P0 ;  /* 0x0000000500007207 */ /* 0x000fce0004000000 */
.L_x_98:
[----:B------:R-:W-:Y:S01]  /*4a60*/  LOP3.LUT P0, RZ, R3, 0xff, RZ, 0xc0, !PT ;  /* 0x000000ff03ff7812 */ /* 0x000fe2000780c0ff */
[----:B------:R-:W-:-:S12]  /*4a70*/  IMAD.MOV.U32 R60, RZ, RZ, R0 ;  /* 0x000000ffff3c7224 */ /* 0x000fd800078e0000 */
[----:B------:R-:W-:Y:S05]  /*4a80*/  @P0 BRA `(.L_x_101) ;  /* 0xffffffc800140947 */ /* 0x000fea000383ffff */
[----:B------:R-:W-:Y:S05]  /*4a90*/  EXIT ;  /* 0x000000000000794d */ /* 0x000fea0003800000 */
.L_x_8:
        /* <DEDUP_REMOVED lines=26> */
.L_x_103:
[----:B------:R-:W0:Y:S01]  /*4c40*/  LDC.64 R28, c[0x0][0x640] ;  /* 0x00019000ff1c7b82 */ /* 0x000e220000000a00 */
[-CC-:B------:R-:W-:Y:S01]  /*4c50*/  SHF.R.U64 R22, R12, R6.reuse, R13.reuse ;  /* 0x000000060c167219 */ /* 0x180fe2000000120d */
[----:B------:R-:W-:Y:S01]  /*4c60*/  IMAD.MOV.U32 R30, RZ, RZ, 0x1 ;  /* 0x00000001ff1e7424 */ /* 0x000fe200078e00ff */
[----:B------:R-:W-:Y:S02]  /*4c70*/  SHF.R.U32.HI R6, RZ, R6, R13 ;  /* 0x00000006ff067219 */ /* 0x000fe4000001160d */
        /* <DEDUP_REMOVED lines=8> */
[----:B------:R-:W-:Y:S01]  /*4d00*/  IMAD.IADD R9, R9, 0x1, R11 ;  /* 0x0000000109097824 */ /* 0x000fe200078e020b */
[----:B0-----:R-:W-:-:S04]  /*4d10*/  ISETP.NE.U32.AND P0, PT, R28, RZ, PT ;  /* 0x000000ff1c00720c */ /* 0x001fc80003f05070 */
[----:B------:R-:W-:Y:S02]  /*4d20*/  ISETP.NE.AND.EX P0, PT, R29, RZ, PT, P0 ;  /* 0x000000ff1d00720c */ /* 0x000fe40003f05300 */
[----:B------:R-:W0:Y:S01]  /*4d30*/  LDC R20, c[0x0][0x600] ;  /* 0x00018000ff147b82 */ /* 0x000e220000000800 */
[-CC-:B-1----:R-:W-:Y:S01]  /*4d40*/  SHF.R.U64 R14, R8, R10.reuse, R9.reuse ;  /* 0x0000000a080e7219 */ /* 0x182fe20000001209 */
[----:B------:R-:W-:Y:S01]  /*4d50*/  IMAD.MOV.U32 R8, RZ, RZ, -0x1 ;  /* 0xffffffffff087424 */ /* 0x000fe200078e00ff */
[----:B------:R-:W-:-:S05]  /*4d60*/  SHF.R.U32.HI R9, RZ, R10, R9 ;  /* 0x0000000aff097219 */ /* 0x000fca0000011609 */
[----:B------:R-:W1:Y:S01]  /*4d70*/  LDC R24, c[0x0][0x648] ;  /* 0x00019200ff187b82 */ /* 0x000e620000000800 */
[-CC-:B--2---:R-:W-:Y:S02]  /*4d80*/  SHF.R.U64 R23, R14, R12.reuse, R9.reuse ;  /* 0x0000000c0e177219 */ /* 0x184fe40000001209 */
[----:B------:R-:W-:-:S05]  /*4d90*/  SHF.R.U32.HI R6, RZ, R12, R9 ;  /* 0x0000000cff067219 */ /* 0x000fca0000011609 */
[----:B------:R-:W2:Y:S01]  /*4da0*/  LDC R26, c[0x0][0x638] ;  /* 0x00018e00ff1a7b82 */ /* 0x000ea20000000800 */
[-C--:B---3--:R-:W-:Y:S02]  /*4db0*/  SHF.L.U32 R8, R8, R27.reuse, RZ ;  /* 0x0000001b08087219 */ /* 0x088fe400000006ff */
[-CC-:B------:R-:W-:Y:S02]  /*4dc0*/  SHF.R.U64 R25, R23, R27.reuse, R6.reuse ;  /* 0x0000001b17197219 */ /* 0x180fe40000001206 */
[----:B------:R-:W-:Y:S02]  /*4dd0*/  LOP3.LUT R32, RZ, R8, RZ, 0x33, !PT ;  /* 0x00000008ff207212 */ /* 0x000fe400078e33ff */
[----:B------:R-:W-:Y:S01]  /*4de0*/  SHF.R.U32.HI R9, RZ, R27, R6 ;  /* 0x0000001bff097219 */ /* 0x000fe20000011606 */
[----:B------:R-:W3:Y:S01]  /*4df0*/  LDC R31, c[0x0][0x610] ;  /* 0x00018400ff1f7b82 */ /* 0x000ee20000000800 */
[----:B------:R-:W-:Y:S01]  /*4e00*/  IMAD.MOV.U32 R8, RZ, RZ, R25 ;  /* 0x000000ffff087224 */ /* 0x000fe200078e0019 */
[----:B------:R-:W-:Y:S06]  /*4e10*/  @!P0 BRA `(.L_x_104) ;  /* 0x0000000000288947 */ /* 0x000fec0003800000 */
        /* <DEDUP_REMOVED lines=10> */
.L_x_104:
[----:B------:R-:W-:Y:S01]  /*4ec0*/  ISETP.NE.AND P0, PT, R2, 0x1, PT ;  /* 0x000000010200780c */ /* 0x000fe20003f05270 */
[----:B------:R-:W-:Y:S01]  /*4ed0*/  IMAD.MOV.U32 R13, RZ, RZ, R22 ;  /* 0x000000ffff0d7224 */ /* 0x000fe200078e0016 */
[----:B-1----:R-:W-:Y:S01]  /*4ee0*/  SHF.R.U64 R6, R8, R24, R9 ;  /* 0x0000001808067219 */ /* 0x002fe20000001209 */
[----:B0-----:R-:W-:Y:S01]  /*4ef0*/  VIADD R9, R20, 0xffffffff ;  /* 0xffffffff14097836 */ /* 0x001fe20000000000 */
[----:B------:R-:W-:Y:S02]  /*4f00*/  SHF.L.U32 R30, R30, R27, RZ ;  /* 0x0000001b1e1e7219 */ /* 0x000fe400000006ff */
[----:B------:R-:W-:Y:S01]  /*4f10*/  LOP3.LUT R5, R23, R32, RZ, 0xc0, !PT ;  /* 0x0000002017057212 */ /* 0x000fe200078ec0ff */
[----:B------:R-:W-:-:S04]  /*4f20*/  IMAD.MOV R8, RZ, RZ, -R6 ;  /* 0x000000ffff087224 */ /* 0x000fc800078e0a06 */
[----:B------:R-:W-:Y:S01]  /*4f30*/  IMAD R6, R30, R6, R5 ;  /* 0x000000061e067224 */ /* 0x000fe200078e0205 */
[----:B------:R-:W-:Y:S01]  /*4f40*/  LOP3.LUT R5, R14, R9, RZ, 0xc0, !PT ;  /* 0x000000090e057212 */ /* 0x000fe200078ec0ff */
[----:B------:R-:W-:Y:S02]  /*4f50*/  @P0 IMAD R3, R7, R21, R4 ;  /* 0x0000001507030224 */ /* 0x000fe400078e0204 */
[----:B--2---:R-:W-:Y:S02]  /*4f60*/  IMAD R4, R8, R26, R25 ;  /* 0x0000001a08047224 */ /* 0x004fe400078e0219 */
[----:B---3--:R-:W-:Y:S02]  /*4f70*/  IMAD R3, R6, R31, R3 ;  /* 0x0000001f06037224 */ /* 0x008fe400078e0203 */
[----:B------:R-:W-:Y:S02]  /*4f80*/  IMAD R4, R4, R20, R5 ;  /* 0x0000001404047224 */ /* 0x000fe400078e0205 */
[----:B------:R-:W-:-:S03]  /*4f90*/  IMAD.MOV.U32 R6, RZ, RZ, 0x1 ;  /* 0x00000001ff067424 */ /* 0x000fc600078e00ff */
[----:B------:R-:W-:Y:S02]  /*4fa0*/  SEL R20, R4, R3, !P0 ;  /* 0x0000000304147207 */ /* 0x000fe40004000000 */
[----:B------:R-:W-:-:S07]  /*4fb0*/  SEL R11, R3, R4, !P0 ;  /* 0x00000004030b7207 */ /* 0x000fce0004000000 */
.L_x_102:
[----:B------:R-:W-:-:S08]  /*4fc0*/  NOP ;  /* 0x0000000000007918 */ /* 0x000fd00000000000 */
[----:B------:R-:W0:-:S00]  /*4fd0*/  USETMAXREG.DEALLOC.CTAPOOL 0x28 ;  /* 0x00000028000079c8 */ /* 0x000e0000080e0500 */
[----:B0-----:R-:W-:-:S13]  /*4fe0*/  ISETP.NE.AND P0, PT, R0, RZ, PT ;  /* 0x000000ff0000720c */ /* 0x001fda0003f05270 */
[----:B------:R-:W-:Y:S05]  /*4ff0*/  @P0 EXIT ;  /* 0x000000000000094d */ /* 0x000fea0003800000 */
[----:B------:R-:W-:Y:S01]  /*5000*/  LOP3.LUT P0, RZ, R6, 0xff, RZ, 0xc0, !PT ;  /* 0x000000ff06ff7812 */ /* 0x000fe2000780c0ff */
[----:B------:R-:W-:Y:S02]  /*5010*/  IMAD.MOV.U32 R0, RZ, RZ, 0x1 ;  /* 0x00000001ff007424 */ /* 0x000fe400078e00ff */
[----:B------:R-:W-:-:S10]  /*5020*/  IMAD.MOV.U32 R12, RZ, RZ, RZ ;  /* 0x000000ffff0c7224 */ /* 0x000fd400078e00ff */
[----:B------:R-:W-:Y:S05]  /*5030*/  @!P0 BRA `(.L_x_105) ;  /* 0x0000000c00908947 */ /* 0x000fea0003800000 */
[----:B------:R-:W0:Y:S01]  /*5040*/  LDC R0, c[0x0][0x28c] ;  /* 0x0000a300ff007b82 */ /* 0x000e220000000800 */
[----:B------:R-:W-:Y:S01]  /*5050*/  ULDC UR5, c[0x0][0x658] ;  /* 0x0001960000057ab9 */ /* 0x000fe20000000800 */
[----:B------:R-:W-:Y:S01]  /*5060*/  UMOV UR11, 0xffffffff ;  /* 0xffffffff000b7882 */ /* 0x000fe20000000000 */
[----:B------:R-:W-:Y:S01]  /*5070*/  UMOV UR17, 0x1 ;  /* 0x0000000100117882 */ /* 0x000fe20000000000 */
[----:B------:R-:W-:Y:S01]  /*5080*/  USHF.L.U32 UR11, UR11, UR5, URZ ;  /* 0x000000050b0b7299 */ /* 0x000fe2000800063f */
[----:B------:R-:W-:Y:S01]  /*5090*/  BSSY B0, `(.L_x_105) ;  /* 0x00000de000007945 */ /* 0x000fe20003800000 */
[----:B------:R-:W-:Y:S01]  /*50a0*/  ULDC UR9, c[0x0][0xc] ;  /* 0x0000030000097ab9 */ /* 0x000fe20000000800 */
[----:B------:R-:W-:Y:S01]  /*50b0*/  ULDC UR16, c[0x0][0x10] ;  /* 0x0000040000107ab9 */ /* 0x000fe20000000800 */
[----:B------:R-:W1:Y:S01]  /*50c0*/  S2UR UR8, SR_CgaCtaId ;  /* 0x00000000000879c3 */ /* 0x000e620000008800 */
[----:B------:R-:W-:Y:S01]  /*50d0*/  ULOP3.LUT UR13, URZ, UR11, URZ, 0x33, !UPT ;  /* 0x0000000b3f0d7292 */ /* 0x000fe2000f8e333f */
[----:B------:R-:W-:Y:S01]  /*50e0*/  IMAD.MOV.U32 R10, RZ, RZ, 0x1 ;  /* 0x00000001ff0a7424 */ /* 0x000fe200078e00ff */
[----:B------:R-:W-:Y:S01]  /*50f0*/  LOP3.LUT R9, R19, 0x2, RZ, 0xfc, !PT ;  /* 0x0000000213097812 */ /* 0x000fe200078efcff */
[----:B------:R-:W-:Y:S01]  /*5100*/  IMAD.MOV.U32 R12, RZ, RZ, RZ ;  /* 0x000000ffff0c7224 */ /* 0x000fe200078e00ff */
[----:B------:R-:W-:Y:S01]  /*5110*/  ULDC UR4, c[0x0][0x600] ;  /* 0x0001800000047ab9 */ /* 0x000fe20000000800 */
[----:B------:R-:W-:Y:S01]  /*5120*/  UMOV UR19, 0x1111 ;  /* 0x0000111100137882 */ /* 0x000fe20000000000 */
[----:B------:R-:W-:-:S02]  /*5130*/  UIADD3 UR4, UR4, -0x1, URZ ;  /* 0xffffffff04047890 */ /* 0x000fc4000fffe03f */
[----:B------:R-:W-:Y:S01]  /*5140*/  USHF.L.U32 UR5, UR17, UR5, URZ ;  /* 0x0000000511057299 */ /* 0x000fe2000800063f */
[----:B------:R-:W-:Y:S01]  /*5150*/  ULDC.64 UR28, c[0x0][0x198] ;  /* 0x00006600001c7ab9 */ /* 0x000fe20000000a00 */
[----:B0-----:R-:W-:-:S05]  /*5160*/  VIADD R0, R0, 0x3f ;  /* 0x0000003f00007836 */ /* 0x001fca0000000000 */
[----:B------:R-:W-:Y:S01]  /*5170*/  SHF.R.S32.HI R3, RZ, 0x1f, R0 ;  /* 0x0000001fff037819 */ /* 0x000fe20000011400 */
[----:B-1----:R-:W-:-:S03]  /*5180*/  USHF.R.U32.HI UR27, URZ, 0x2, UR8 ;  /* 0x000000023f1b7899 */ /* 0x002fc60008011608 */
[----:B------:R-:W-:Y:S01]  /*5190*/  LEA.HI R3, R3, R0, RZ, 0x6 ;  /* 0x0000000003037211 */ /* 0x000fe200078f30ff */
[----:B------:R-:W-:Y:S01]  /*51a0*/  ULOP3.LUT UR10, UR8, 0x3, URZ, 0xc0, !UPT ;  /* 0x00000003080a7892 */ /* 0x000fe2000f8ec03f */
[----:B------:R-:W-:Y:S01]  /*51b0*/  IMAD.MOV.U32 R0, RZ, RZ, 0x1 ;  /* 0x00000001ff007424 */ /* 0x000fe200078e00ff */
[----:B------:R-:W-:Y:S01]  /*51c0*/  USHF.L.U32 UR6, UR8, 0x4, URZ ;  /* 0x0000000408067899 */ /* 0x000fe2000800063f */
[----:B------:R-:W-:Y:S01]  /*51d0*/  SHF.R.S32.HI R3, RZ, 0x6, R3 ;  /* 0x00000006ff037819 */ /* 0x000fe20000011403 */
[----:B------:R-:W-:Y:S02]  /*51e0*/  USHF.L.U32 UR7, UR8, 0xa, URZ ;  /* 0x0000000a08077899 */ /* 0x000fe4000800063f */
[----:B------:R-:W-:Y:S02]  /*51f0*/  ULOP3.LUT UR8, UR8, 0xfffffffc, URZ, 0xc0, !UPT ;  /* 0xfffffffc08087892 */ /* 0x000fe4000f8ec03f */
[----:B------:R-:W-:Y:S01]  /*5200*/  UISETP.GT.U32.AND UP0, UPT, UR10, 0xffff, UPT ;  /* 0x0000ffff0a00788c */ /* 0x000fe2000bf04070 */
[----:B------:R-:W-:Y:S01]  /*5210*/  VIADD R8, R3, 0x1 ;  /* 0x0000000103087836 */ /* 0x000fe20000000000 */
[----:B------:R-:W-:-:S02]  /*5220*/  ULOP3.LUT UR12, UR8, 0x1, URZ, 0xfc, !UPT ;  /* 0x00000001080c7892 */ /* 0x000fc4000f8efc3f */
[----:B------:R-:W-:Y:S02]  /*5230*/  ULOP3.LUT UR14, UR8, 0x2, URZ, 0xfc, !UPT ;  /* 0x00000002080e7892 */ /* 0x000fe4000f8efc3f */
[----:B------:R-:W-:Y:S02]  /*5240*/  USHF.L.U32 UR11, UR17, UR8, URZ ;  /* 0x00000008110b7299 */ /* 0x000fe4000800063f */
[----:B------:R-:W-:Y:S02]  /*5250*/  ULOP3.LUT UR15, UR8, 0x3, URZ, 0xfc, !UPT ;  /* 0x00000003080f7892 */ /* 0x000fe4000f8efc3f */
[----:B------:R-:W-:Y:S02]  /*5260*/  UIMAD.WIDE.U32 UR8, UR9, UR16, URZ ;  /* 0x00000010090872a5 */ /* 0x000fe4000f8e003f */
[----:B------:R-:W-:Y:S02]  /*5270*/  USHF.L.U32 UR12, UR17, UR12, URZ ;  /* 0x0000000c110c7299 */ /* 0x000fe4000800063f */
[----:B------:R-:W-:-:S02]  /*5280*/  USHF.L.U32 UR14, UR17, UR14, URZ ;  /* 0x0000000e110e7299 */ /* 0x000fc4000800063f */
[----:B------:R-:W-:Y:S01]  /*5290*/  USEL UR10, UR10, 0xffff, !UP0 ;  /* 0x0000ffff0a0a7887 */ /* 0x000fe2000c000000 */
[----:B------:R-:W-:Y:S01]  /*52a0*/  ULDC UR16, c[0x0][0x14] ;  /* 0x0000050000107ab9 */ /* 0x000fe20000000800 */
[----:B------:R-:W-:Y:S02]  /*52b0*/  USHF.L.U32 UR15, UR17, UR15, URZ ;  /* 0x0000000f110f7299 */ /* 0x000fe4000800063f */
[----:B------:R-:W-:Y:S02]  /*52c0*/  UIMAD.WIDE.U32 UR22, UR8, UR16, URZ ;  /* 0x00000010081672a5 */ /* 0x000fe4000f8e003f */
[----:B------:R-:W-:Y:S02]  /*52d0*/  UIMAD UR21, UR9, UR16, URZ ;  /* 0x00000010091572a4 */ /* 0x000fe4000f8e023f */
[----:B------:R-:W-:Y:S02]  /*52e0*/  ULOP3.LUT UR11, UR14, UR11, UR12, 0xfe, !UPT ;  /* 0x0000000b0e0b7292 */ /* 0x000fe4000f8efe0c */
[----:B------:R-:W-:-:S02]  /*52f0*/  ULOP3.LUT UR10, UR10, 0xffff, URZ, 0xc0, !UPT ;  /* 0x0000ffff0a0a7892 */ /* 0x000fc4000f8ec03f */
[----:B------:R-:W-:Y:S02]  /*5300*/  ULOP3.LUT UR6, UR6, 0x30, URZ, 0xc0, !UPT ;  /* 0x0000003006067892 */ /* 0x000fe4000f8ec03f */
[----:B------:R-:W-:Y:S02]  /*5310*/  ULOP3.LUT UR7, UR7, 0xc00, URZ, 0xc0, !UPT ;  /* 0x00000c0007077892 */ /* 0x000fe4000f8ec03f */
[----:B------:R-:W-:Y:S02]  /*5320*/  UIADD3 UR21, UR23, UR21, URZ ;  /* 0x0000001517157290 */ /* 0x000fe4000fffe03f */
[----:B------:R-:W-:Y:S02]  /*5330*/  ULOP3.LUT UR18, UR11, UR15, URZ, 0xfc, !UPT ;  /* 0x0000000f0b127292 */ /* 0x000fe4000f8efc3f */
[----:B------:R-:W-:-:S12]  /*5340*/  USHF.L.U32 UR19, UR19, UR10, URZ ;  /* 0x0000000a13137299 */ /* 0x000fd8000800063f */
.L_x_116:
[----:B------:R-:W-:-:S03]  /*5350*/  UMOV UR8, 0xffffffff ;  /* 0xffffffff00087882 */ /* 0x000fc60000000000 */
[----:B------:R-:W-:Y:S05]  /*5360*/  BRA.DIV UR8, `(.L_x_106) ;  /* 0x0000001208607947 */ /* 0x000fea000b800000 */
[----:B------:R-:W-:-:S13]  /*5370*/  ELECT P6, URZ, PT ;  /* 0x00000000003f782f */ /* 0x000fda00038c0000 */
.L_x_132:
[----:B------:R-:W0:Y:S01]  /*5380*/  LDC R4, c[0x0][0x28c] ;  /* 0x0000a300ff047b82 */ /* 0x000e220000000800 */
[----:B------:R-:W-:Y:S01]  /*5390*/  BSSY B1, `(.L_x_107) ;  /* 0x000003c000017945 */ /* 0x000fe20003800000 */
[----:B0-----:R-:W-:-:S13]  /*53a0*/  ISETP.LT.OR P6, PT, R4, 0x1, !P6 ;  /* 0x000000010400780c */ /* 0x001fda00077c1670 */
[----:B------:R-:W-:Y:S05]  /*53b0*/  @P6 BRA `(.L_x_108) ;  /* 0x0000000000e46947 */ /* 0x000fea0003800000 */
[----:B------:R-:W-:Y:S01]  /*53c0*/  LEA R11, R11, UR27, 0x2 ;  /* 0x0000001b0b0b7c11 */ /* 0x000fe2000f8e10ff */
[----:B------:R-:W-:Y:S01]  /*53d0*/  IMAD.MOV.U32 R21, RZ, RZ, RZ ;  /* 0x000000ffff157224 */ /* 0x000fe200078e00ff */
[----:B------:R-:W-:Y:S01]  /*53e0*/  LEA R20, R20, UR6, 0x6 ;  /* 0x0000000614147c11 */ /* 0x000fe2000f8e30ff */
[----:B------:R-:W-:Y:S02]  /*53f0*/  IMAD.MOV.U32 R4, RZ, RZ, R8 ;  /* 0x000000ffff047224 */ /* 0x000fe400078e0008 */
[----:B------:R-:W-:Y:S02]  /*5400*/  IMAD.MOV.U32 R5, RZ, RZ, R0 ;  /* 0x000000ffff057224 */ /* 0x000fe400078e0000 */
[----:B------:R-:W-:Y:S02]  /*5410*/  IMAD.MOV.U32 R6, RZ, RZ, R12 ;  /* 0x000000ffff067224 */ /* 0x000fe400078e000c */
[----:B------:R-:W-:-:S07]  /*5420*/  IMAD.SHL.U32 R15, R11, 0x20, RZ ;  /* 0x000000200b0f7824 */ /* 0x000fce00078e00ff */
.L_x_111:
[----:B------:R-:W0:Y:S01]  /*5430*/  S2R R14, SR_CgaCtaId ;  /* 0x00000000000e7919 */ /* 0x000e220000008800 */
[----:B------:R-:W-:Y:S02]  /*5440*/  MOV R7, 0x400 ;  /* 0x0000040000077802 */ /* 0x000fe40000000f00 */
[----:B------:R-:W-:-:S13]  /*5450*/  LOP3.LUT P1, RZ, R18, 0x7f, RZ, 0xc0, !PT ;  /* 0x0000007f12ff7812 */ /* 0x000fda000782c0ff */
[----:B------:R-:W1:Y:S01]  /*5460*/  @!P1 LDC R11, c[0x0][0x500] ;  /* 0x00014000ff0b9b82 */ /* 0x000e620000000800 */
[----:B0-----:R-:W-:Y:S02]  /*5470*/  LEA R22, R14, R7, 0x18 ;  /* 0x000000070e167211 */ /* 0x001fe400078ec0ff */
[----:B------:R-:W-:-:S03]  /*5480*/  SHF.L.U32 R7, R5, 0x1f, RZ ;  /* 0x0000001f05077819 */ /* 0x000fc600000006ff */
[----:B------:R-:W-:-:S04]  /*5490*/  IMAD R14, R6, 0x8, R22 ;  /* 0x00000008060e7824 */ /* 0x000fc800078e0216 */
[----:B------:R-:W0:Y:S02]  /*54a0*/  SYNCS.PHASECHK.TRANS64.TRYWAIT P0, [R14+URZ+0x48], R7 ;  /* 0x000048070e0075a7 */ /* 0x000e24000800017f */
[----:B01----:R-:W-:Y:S05]  /*54b0*/  @!P0 BRA `(.L_x_109) ;  /* 0x00000010002c8947 */ /* 0x003fea0003800000 */
.L_x_133:
[----:B0-----:R-:W-:Y:S01]  /*54c0*/  PRMT R7, R9, 0x9910, RZ ;  /* 0x0000991009077816 */ /* 0x001fe200000000ff */
[----:B------:R0:W-:Y:S03]  /*54d0*/  @!P1 SYNCS.ARRIVE.TRANS64 RZ, [R14+URZ], R11 ;  /* 0x0000000b0eff99a7 */ /* 0x0001e6000800003f */
[----:B------:R-:W-:-:S13]  /*54e0*/  ISETP.NE.AND P0, PT, R7, 0x2, PT ;  /* 0x000000020700780c */ /* 0x000fda0003f05270 */
[----:B0-----:R-:W-:Y:S05]  /*54f0*/  @P0 BRA `(.L_x_110) ;  /* 0x0000000000040947 */ /* 0x001fea0003800000 */
[----:B------:R-:W-:Y:S01]  /*5500*/  BPT.TRAP 0x1 ;  /* 0x000000040000795c */ /* 0x000fe20000300000 */
.L_x_110:
[----:B------:R-:W-:Y:S01]  /*5510*/  LEA R7, R6, UR27, 0x2 ;  /* 0x0000001b06077c11 */ /* 0x000fe2000f8e10ff */
[----:B------:R-:W-:Y:S01]  /*5520*/  VIADD R4, R4, 0xffffffff ;  /* 0xffffffff04047836 */ /* 0x000fe20000000000 */
[----:B------:R-:W-:Y:S01]  /*5530*/  R2UR UR25, R15 ;  /* 0x000000000f1972ca */ /* 0x000fe200000e0000 */
[----:B------:R-:W-:Y:S01]  /*5540*/  UIADD3 UR14, UP0, UR28, 0xf0, URZ ;  /* 0x000000f01c0e7890 */ /* 0x000fe2000ff1e03f */
[----:B------:R-:W-:Y:S01]  /*5550*/  R2UR UR9, R14 ;  /* 0x000000000e0972ca */ /* 0x000fe200000e0000 */
[----:B------:R-:W-:Y:S01]  /*5560*/  IMAD.SHL.U32 R7, R7, 0x800, RZ ;  /* 0x0000080007077824 */ /* 0x000fe200078e00ff */
[----:B------:R-:W-:Y:S01]  /*5570*/  R2UR UR10, R21 ;  /* 0x00000000150a72ca */ /* 0x000fe200000e0000 */
[----:B------:R-:W-:Y:S01]  /*5580*/  UIADD3 UR32, UP1, UR28, 0x1f0, URZ ;  /* 0x000001f01c207890 */ /* 0x000fe2000ff3e03f */
[----:B------:R-:W-:Y:S01]  /*5590*/  R2UR UR12, R13 ;  /* 0x000000000d0c72ca */ /* 0x000fe200000e0000 */
[--C-:B------:R-:W-:Y:S01]  /*55a0*/  IMAD R11, R7, 0x2, R22.reuse ;  /* 0x00000002070b7824 */ /* 0x100fe200078e0216 */
[----:B------:R-:W-:Y:S01]  /*55b0*/  LEA R7, R6, UR7, 0xc ;  /* 0x0000000706077c11 */ /* 0x000fe2000f8e60ff */
[----:B------:R-:W-:Y:S01]  /*55c0*/  UIADD3.X UR15, URZ, UR29, URZ, UP0, !UPT ;  /* 0x0000001d3f0f7290 */ /* 0x000fe200087fe43f */
[----:B------:R-:W-:Y:S01]  /*55d0*/  R2UR UR26, R20 ;  /* 0x00000000141a72ca */ /* 0x000fe200000e0000 */
[----:B------:R-:W-:Y:S01]  /*55e0*/  UPRMT UR20, URZ, 0x5410, UR19 ;  /* 0x000054103f147896 */ /* 0x000fe20008000013 */
[----:B------:R-:W-:Y:S01]  /*55f0*/  R2UR UR8, R11 ;  /* 0x000000000b0872ca */ /* 0x000fe200000e0000 */
[----:B------:R-:W-:Y:S01]  /*5600*/  IMAD R7, R7, 0x2, R22 ;  /* 0x0000000207077824 */ /* 0x000fe200078e0216 */
[----:B------:R-:W-:Y:S01]  /*5610*/  ISETP.GT.AND P1, PT, R4, 0x1, PT ;  /* 0x000000010400780c */ /* 0x000fe20003f24270 */
[----:B------:R-:W-:Y:S01]  /*5620*/  VIADD R6, R6, 0x1 ;  /* 0x0000000106067836 */ /* 0x000fe20000000000 */
[----:B------:R-:W-:Y:S01]  /*5630*/  UPRMT UR30, URZ, 0x5410, UR18 ;  /* 0x000054103f1e7896 */ /* 0x000fe20008000012 */
[----:B------:R-:W-:Y:S01]  /*5640*/  VIADD R21, R21, 0x40 ;  /* 0x0000004015157836 */ /* 0x000fe20000000000 */
[----:B------:R-:W-:Y:S01]  /*5650*/  R2UR UR11, R7 ;  /* 0x00000000070b72ca */ /* 0x000fe200000e0000 */
[----:B------:R-:W-:Y:S01]  /*5660*/  UIADD3.X UR33, URZ, UR29, URZ, UP1, !UPT ;  /* 0x0000001d3f217290 */ /* 0x000fe20008ffe43f */
[----:B------:R-:W-:Y:S01]  /*5670*/  ISETP.NE.AND P0, PT, R6, 0x9, PT ;  /* 0x000000090600780c */ /* 0x000fe20003f05270 */
[----:B------:R-:W-:Y:S01]  /*5680*/  UMOV UR16, 0x0 ;  /* 0x0000000000107882 */ /* 0x000fe20000000000 */
[----:B------:R-:W-:-:S02]  /*5690*/  UMOV UR17, 0x10000000 ;  /* 0x1000000000117882 */ /* 0x000fc40000000000 */
[----:B------:R-:W-:Y:S01]  /*56a0*/  SEL R14, RZ, 0x1, P0 ;  /* 0x00000001ff0e7807 */ /* 0x000fe20000000000 */
[----:B------:R-:W-:Y:S01]  /*56b0*/  UIADD3 UR8, UR8, 0x180, URZ ;  /* 0x0000018008087890 */ /* 0x000fe2000fffe03f */
[----:B------:R-:W-:Y:S02]  /*56c0*/  SEL R6, R6, RZ, P0 ;  /* 0x000000ff06067207 */ /* 0x000fe40000000000 */
[----:B------:R-:W-:-:S03]  /*56d0*/  LOP3.LUT R5, R5, R14, RZ, 0x3c, !PT ;  /* 0x0000000e05057212 */ /* 0x000fc600078e3cff */
[----:B------:R-:W-:-:S03]  /*56e0*/  UIADD3 UR24, UR11, 0x24180, URZ ;  /* 0x000241800b187890 */ /* 0x000fc6000fffe03f */
[----:B------:R-:W-:Y:S02]  /*56f0*/  UMOV UR11, UR25 ;  /* 0x00000019000b7c82 */ /* 0x000fe40008000000 */
[----:B------:R0:W-:Y:S02]  /*5700*/  UTMALDG.3D.MULTICAST [UR8], [UR14], UR20, desc[UR16] ;  /* 0x000010080e0073b4 */ /* 0x0001e40008011814 */
[----:B0-----:R-:W-:Y:S01]  /*5710*/  UMOV UR8, UR24 ;  /* 0x0000001800087c82 */ /* 0x001fe20008000000 */
[----:B------:R-:W-:Y:S02]  /*5720*/  UMOV UR11, UR26 ;  /* 0x0000001a000b7c82 */ /* 0x000fe40008000000 */
[----:B------:R0:W-:Y:S02]  /*5730*/  UTMALDG.3D.MULTICAST [UR8], [UR32], UR30, desc[UR16] ;  /* 0x00001008200073b4 */ /* 0x0001e4000801181e */
[----:B0-----:R-:W-:Y:S05]  /*5740*/  @P1 BRA `(.L_x_111) ;  /* 0xfffffffc00381947 */ /* 0x001fea000383ffff */
.L_x_108:
[----:B------:R-:W-:Y:S05]  /*5750*/  BSYNC B1 ;  /* 0x0000000000017941 */ /* 0x000fea0003800000 */
.L_x_107:
[----:B------:R-:W-:Y:S01]  /*5760*/  LOP3.LUT P1, RZ, R10, 0xff, RZ, 0xc0, !PT ;  /* 0x000000ff0aff7812 */ /* 0x000fe2000782c0ff */
[C---:B------:R-:W-:Y:S01]  /*5770*/  IMAD.IADD R12, R3.reuse, 0x1, R12 ;  /* 0x00000001030c7824 */ /* 0x040fe200078e020c */
[----:B------:R-:W-:Y:S01]  /*5780*/  ULDC.64 UR8, c[0x0][0x650] ;  /* 0x0001940000087ab9 */ /* 0x000fe20000000a00 */
[C---:B------:R-:W-:Y:S01]  /*5790*/  ISETP.GE.U32.AND P2, PT, R3.reuse, 0x9, PT ;  /* 0x000000090300780c */ /* 0x040fe20003f46070 */
[----:B------:R-:W-:Y:S01]  /*57a0*/  BSSY B1, `(.L_x_112) ;  /* 0x000006a000017945 */ /* 0x000fe20003800000 */
[----:B------:R-:W-:Y:S01]  /*57b0*/  IMAD.MOV.U32 R11, RZ, RZ, -0x1 ;  /* 0xffffffffff0b7424 */ /* 0x000fe200078e00ff */
[----:B------:R-:W-:Y:S01]  /*57c0*/  ISETP.GT.U32.AND P0, PT, R12, 0x8, PT ;  /* 0x000000080c00780c */ /* 0x000fe20003f04070 */
[----:B------:R-:W-:Y:S01]  /*57d0*/  IMAD.MOV.U32 R20, RZ, RZ, -0x1 ;  /* 0xffffffffff147424 */ /* 0x000fe200078e00ff */
[----:B------:R-:W-:Y:S01]  /*57e0*/  PRMT R10, RZ, 0x7610, R10 ;  /* 0x00007610ff0a7816 */ /* 0x000fe2000000000a */
[----:B------:R-:W-:Y:S01]  /*57f0*/  IMAD.MOV.U32 R13, RZ, RZ, -0x1 ;  /* 0xffffffffff0d7424 */ /* 0x000fe200078e00ff */
[----:B------:R-:W-:-:S03]  /*5800*/  ISETP.LT.U32.AND P0, PT, R3, 0x9, P0 ;  /* 0x000000090300780c */ /* 0x000fc60000701070 */
[----:B------:R-:W0:Y:S01]  /*5810*/  @P1 S2R R5, SR_CgaCtaId ;  /* 0x0000000000051919 */ /* 0x000e220000008800 */
[----:B------:R-:W-:-:S04]  /*5820*/  @P1 MOV R4, 0x400 ;  /* 0x0000040000041802 */ /* 0x000fc80000000f00 */
[----:B0-----:R-:W-:Y:S01]  /*5830*/  @P1 LEA R6, R5, R4, 0x18 ;  /* 0x0000000405061211 */ /* 0x001fe200078ec0ff */
[----:B------:R-:W-:-:S03]  /*5840*/  IMAD.WIDE.U32 R4, R12, 0x38e38e39, RZ ;  /* 0x38e38e390c047825 */ /* 0x000fc600078e00ff */
[----:B------:R0:W-:Y:S01]  /*5850*/  @P1 SYNCS.ARRIVE.TRANS64.A1T0 RZ, [R6+URZ+0xa8], RZ ;  /* 0x0000a8ff06ff19a7 */ /* 0x0001e2000810003f */
[----:B------:R-:W-:Y:S02]  /*5860*/  IADD3 R16, P1, R16, UR22, RZ ;  /* 0x0000001610107c10 */ /* 0x000fe4000ff3e0ff */
[----:B------:R-:W-:Y:S02]  /*5870*/  SHF.R.U32.HI R7, RZ, 0x1, R5 ;  /* 0x00000001ff077819 */ /* 0x000fe40000011605 */
[----:B------:R-:W-:Y:S02]  /*5880*/  SEL R5, RZ, 0x1, !P0 ;  /* 0x00000001ff057807 */ /* 0x000fe40004000000 */
[----:B------:R-:W-:Y:S01]  /*5890*/  IADD3.X R17, R17, UR21, RZ, P1, !PT ;  /* 0x0000001511117c10 */ /* 0x000fe20008ffe4ff */
[----:B------:R-:W-:Y:S01]  /*58a0*/  IMAD R12, R7, -0x9, R12 ;  /* 0xfffffff7070c7824 */ /* 0x000fe200078e020c */
[----:B------:R-:W-:Y:S02]  /*58b0*/  ISETP.GE.U32.AND P0, PT, R16, UR8, PT ;  /* 0x0000000810007c0c */ /* 0x000fe4000bf06070 */
[----:B------:R-:W-:-:S02]  /*58c0*/  LOP3.LUT R0, R0, R5, RZ, 0x3c, !PT ;  /* 0x0000000500007212 */ /* 0x000fc400078e3cff */
[----:B------:R-:W-:Y:S02]  /*58d0*/  ISETP.GE.U32.AND.EX P0, PT, R17, UR9, PT, P0 ;  /* 0x0000000911007c0c */ /* 0x000fe4000bf06100 */
[----:B------:R-:W-:Y:S02]  /*58e0*/  @P2 LOP3.LUT R0, R0, 0x1, R7, 0x78, !PT ;  /* 0x0000000100002812 */ /* 0x000fe400078e7807 */
[----:B------:R-:W-:-:S09]  /*58f0*/  PRMT R4, RZ, 0x7610, R4 ;  /* 0x00007610ff047816 */ /* 0x000fd20000000004 */
[----:B0-----:R-:W-:Y:S05]  /*5900*/  @P0 BRA `(.L_x_113) ;  /* 0x00000004004c0947 */ /* 0x001fea0003800000 */
[----:B------:R-:W0:Y:S01]  /*5910*/  S2R R14, SR_CTAID.X ;  /* 0x00000000000e7919 */ /* 0x000e220000002500 */
[----:B------:R-:W-:Y:S01]  /*5920*/  ULDC.64 UR8, c[0x0][0x628] ;  /* 0x00018a0000087ab9 */ /* 0x000fe20000000a00 */
[----:B------:R-:W1:Y:S01]  /*5930*/  LDC R15, c[0x0][0x144] ;  /* 0x00005100ff0f7b82 */ /* 0x000e620000000800 */
[----:B------:R-:W-:Y:S01]  /*5940*/  ISETP.NE.U32.AND P0, PT, RZ, UR8, PT ;  /* 0x00000008ff007c0c */ /* 0x000fe2000bf05070 */
[----:B------:R-:W2:Y:S01]  /*5950*/  S2R R11, SR_CTAID.Y ;  /* 0x00000000000b7919 */ /* 0x000ea20000002600 */
[----:B------:R-:W-:Y:S01]  /*5960*/  ULDC UR10, c[0x0][0x150] ;  /* 0x00005400000a7ab9 */ /* 0x000fe20000000800 */
[----:B------:R-:W-:Y:S01]  /*5970*/  ULDC UR11, c[0x0][0x630] ;  /* 0x00018c00000b7ab9 */ /* 0x000fe20000000800 */
[----:B------:R-:W-:Y:S01]  /*5980*/  ISETP.NE.AND.EX P0, PT, RZ, UR9, PT, P0 ;  /* 0x00000009ff007c0c */ /* 0x000fe2000bf05300 */
[----:B------:R-:W-:Y:S01]  /*5990*/  IMAD.MOV.U32 R4, RZ, RZ, R16 ;  /* 0x000000ffff047224 */ /* 0x000fe200078e0010 */
[----:B0-----:R-:W-:-:S05]  /*59a0*/  I2FP.F32.U32 R5, R14 ;  /* 0x0000000e00057245 */ /* 0x001fca0000201000 */
[----:B------:R-:W-:Y:S01]  /*59b0*/  FMUL R20, R5, UR10 ;  /* 0x0000000a05147c20 */ /* 0x000fe20008400000 */
[----:B------:R-:W-:-:S05]  /*59c0*/  IMAD.MOV.U32 R5, RZ, RZ, R17 ;  /* 0x000000ffff057224 */ /* 0x000fca00078e0011 */
[----:B--2---:R-:W-:Y:S05]  /*59d0*/  @!P0 BRA `(.L_x_114) ;  /* 0x0000000000288947 */ /* 0x004fea0003800000 */
[----:B------:R-:W-:Y:S02]  /*59e0*/  ULDC UR10, c[0x0][0x634] ;  /* 0x00018d00000a7ab9 */ /* 0x000fe40000000800 */
[----:B------:R-:W-:-:S05]  /*59f0*/  IADD3 R5, P0, R16, UR10, RZ ;  /* 0x0000000a10057c10 */ /* 0x000fca000ff1e0ff */
[----:B------:R-:W-:-:S04]  /*5a00*/  IMAD.X R13, RZ, RZ, R17, P0 ;  /* 0x000000ffff0d7224 */ /* 0x000fc800000e0611 */
[----:B------:R-:W-:-:S04]  /*5a10*/  IMAD.WIDE.U32 R6, R13, UR8, RZ ;  /* 0x000000080d067c25 */ /* 0x000fc8000f8e00ff */
[----:B------:R-:W-:-:S04]  /*5a20*/  IMAD.WIDE.U32 R6, P0, R5, UR9, R6 ;  /* 0x0000000905067c25 */ /* 0x000fc8000f800006 */
[----:B------:R-:W-:-:S04]  /*5a30*/  IMAD.WIDE.U32 R4, R5, UR8, RZ ;  /* 0x0000000805047c25 */ /* 0x000fc8000f8e00ff */
[----:B------:R-:W-:Y:S01]  /*5a40*/  IMAD.MOV.U32 R4, RZ, RZ, R7 ;  /* 0x000000ffff047224 */ /* 0x000fe200078e0007 */
[----:B------:R-:W-:Y:S01]  /*5a50*/  IADD3 RZ, P1, R5, R6, RZ ;  /* 0x0000000605ff7210 */ /* 0x000fe20007f3e0ff */
[----:B------:R-:W-:-:S04]  /*5a60*/  IMAD.X R5, RZ, RZ, RZ, P0 ;  /* 0x000000ffff057224 */ /* 0x000fc800000e06ff */
[----:B------:R-:W-:-:S08]  /*5a70*/  IMAD.WIDE.U32.X R4, R13, UR9, R4, P1 ;  /* 0x000000090d047c25 */ /* 0x000fd000088e0404 */
.L_x_114:
[--C-:B------:R-:W-:Y:S01]  /*5a80*/  SHF.R.U64 R13, R4, UR11, R5.reuse ;  /* 0x0000000b040d7c19 */ /* 0x100fe20008001205 */
[----:B------:R-:W0:Y:S01]  /*5a90*/  F2I.U32.TRUNC.NTZ R20, R20 ;  /* 0x0000001400147305 */ /* 0x000e22000020f000 */
[----:B------:R-:W-:Y:S01]  /*5aa0*/  SHF.R.U32.HI R4, RZ, UR11, R5 ;  /* 0x0000000bff047c19 */ /* 0x000fe20008011605 */
[----:B------:R-:W-:Y:S01]  /*5ab0*/  ULDC.64 UR8, c[0x0][0x620] ;  /* 0x0001880000087ab9 */ /* 0x000fe20000000a00 */
[----:B------:R-:W-:Y:S01]  /*5ac0*/  IADD3 R7, P0, RZ, -R13, RZ ;  /* 0x8000000dff077210 */ /* 0x000fe20007f1e0ff */
[----:B------:R-:W-:Y:S01]  /*5ad0*/  ULDC.64 UR10, c[0x0][0x640] ;  /* 0x00019000000a7ab9 */ /* 0x000fe20000000a00 */
[----:B------:R-:W2:Y:S03]  /*5ae0*/  LDC R22, c[0x0][0x148] ;  /* 0x00005200ff167b82 */ /* 0x000ea60000000800 */
[----:B------:R-:W-:Y:S01]  /*5af0*/  IMAD.X R4, RZ, RZ, ~R4, P0 ;  /* 0x000000ffff047224 */ /* 0x000fe200000e0e04 */
[----:B------:R-:W-:-:S03]  /*5b00*/  ISETP.NE.U32.AND P0, PT, RZ, UR10, PT ;  /* 0x0000000aff007c0c */ /* 0x000fc6000bf05070 */
[----:B------:R-:W-:Y:S01]  /*5b10*/  IMAD R6, R4, UR8, RZ ;  /* 0x0000000804067c24 */ /* 0x000fe2000f8e02ff */
[----:B------:R-:W-:Y:S01]  /*5b20*/  ISETP.NE.AND.EX P0, PT, RZ, UR11, PT, P0 ;  /* 0x0000000bff007c0c */ /* 0x000fe2000bf05300 */
[----:B------:R-:W-:Y:S01]  /*5b30*/  IMAD.WIDE.U32 R4, R7, UR8, R16 ;  /* 0x0000000807047c25 */ /* 0x000fe2000f8e0010 */
[----:B------:R-:W-:-:S03]  /*5b40*/  ULDC UR8, c[0x0][0x618] ;  /* 0x0001860000087ab9 */ /* 0x000fc60000000800 */
[----:B------:R-:W-:Y:S01]  /*5b50*/  IMAD R7, R7, UR9, R6 ;  /* 0x0000000907077c24 */ /* 0x000fe2000f8e0206 */
[----:B------:R-:W-:Y:S01]  /*5b60*/  ULDC UR9, c[0x0][0x154] ;  /* 0x0000550000097ab9 */ /* 0x000fe20000000800 */
[----:B0-----:R-:W-:Y:S02]  /*5b70*/  IMAD.MOV R6, RZ, RZ, -R20 ;  /* 0x000000ffff067224 */ /* 0x001fe400078e0a14 */
[----:B------:R-:W-:Y:S02]  /*5b80*/  IMAD.IADD R5, R5, 0x1, R7 ;  /* 0x0000000105057824 */ /* 0x000fe400078e0207 */
[----:B-1----:R-:W-:Y:S01]  /*5b90*/  IMAD R14, R15, R6, R14 ;  /* 0x000000060f0e7224 */ /* 0x002fe200078e020e */
[----:B------:R-:W-:Y:S02]  /*5ba0*/  I2FP.F32.U32 R6, R11 ;  /* 0x0000000b00067245 */ /* 0x000fe40000201000 */
[--C-:B------:R-:W-:Y:S02]  /*5bb0*/  SHF.R.U64 R15, R4, UR8, R5.reuse ;  /* 0x00000008040f7c19 */ /* 0x100fe40008001205 */
[----:B------:R-:W-:Y:S01]  /*5bc0*/  SHF.R.U32.HI R4, RZ, UR8, R5 ;  /* 0x00000008ff047c19 */ /* 0x000fe20008011605 */
[----:B------:R-:W-:Y:S01]  /*5bd0*/  FMUL R6, R6, UR9 ;  /* 0x0000000906067c20 */ /* 0x000fe20008400000 */
[----:B------:R-:W-:-:S02]  /*5be0*/  ULDC UR8, c[0x0][0x608] ;  /* 0x0001820000087ab9 */ /* 0x000fc40000000800 */
[--C-:B------:R-:W-:Y:S01]  /*5bf0*/  SHF.R.U64 R21, R15, UR8, R4.reuse ;  /* 0x000000080f157c19 */ /* 0x100fe20008001204 */
[----:B------:R0:W1:Y:S01]  /*5c00*/  F2I.U32.TRUNC.NTZ R24, R6 ;  /* 0x0000000600187305 */ /* 0x000062000020f000 */
[----:B------:R-:W-:Y:S01]  /*5c10*/  SHF.R.U32.HI R4, RZ, UR8, R4 ;  /* 0x00000008ff047c19 */ /* 0x000fe20008011604 */
[----:B------:R-:W-:-:S03]  /*5c20*/  ULDC UR8, c[0x0][0x658] ;  /* 0x0001960000087ab9 */ /* 0x000fc60000000800 */
[--C-:B------:R-:W-:Y:S02]  /*5c30*/  SHF.R.U64 R20, R21, UR8, R4.reuse ;  /* 0x0000000815147c19 */ /* 0x100fe40008001204 */
[----:B------:R-:W-:-:S03]  /*5c40*/  SHF.R.U32.HI R23, RZ, UR8, R4 ;  /* 0x00000008ff177c19 */ /* 0x000fc60008011604 */
[----:B------:R-:W-:Y:S02]  /*5c50*/  IMAD.MOV.U32 R4, RZ, RZ, R20 ;  /* 0x000000ffff047224 */ /* 0x000fe400078e0014 */
[----:B------:R-:W-:Y:S01]  /*5c60*/  IMAD.MOV.U32 R5, RZ, RZ, R23 ;  /* 0x000000ffff057224 */ /* 0x000fe200078e0017 */
[----:B0-----:R-:W-:Y:S06]  /*5c70*/  @!P0 BRA `(.L_x_115) ;  /* 0x0000000000288947 */ /* 0x001fec0003800000 */
        /* <DEDUP_REMOVED lines=10> */
.L_x_115:
[----:B------:R-:W-:Y:S01]  /*5d20*/  ISETP.NE.AND P0, PT, R2, 0x1, PT ;  /* 0x000000010200780c */ /* 0x000fe20003f05270 */
[----:B------:R-:W-:Y:S01]  /*5d30*/  ULDC UR8, c[0x0][0x648] ;  /* 0x0001920000087ab9 */ /* 0x000fe20000000800 */
[----:B-1----:R-:W-:Y:S01]  /*5d40*/  IMAD.MOV R24, RZ, RZ, -R24 ;  /* 0x000000ffff187224 */ /* 0x002fe200078e0a18 */
[----:B------:R-:W-:Y:S01]  /*5d50*/  SHF.R.U64 R4, R4, UR8, R5 ;  /* 0x0000000804047c19 */ /* 0x000fe20008001205 */
[----:B------:R-:W-:Y:S01]  /*5d60*/  ULDC UR8, c[0x0][0x638] ;  /* 0x00018e0000087ab9 */ /* 0x000fe20000000800 */
[----:B------:R-:W-:Y:S01]  /*5d70*/  LOP3.LUT R21, R21, UR13, RZ, 0xc0, !PT ;  /* 0x0000000d15157c12 */ /* 0x000fe2000f8ec0ff */
[----:B------:R-:W-:Y:S02]  /*5d80*/  ULDC UR9, c[0x0][0x610] ;  /* 0x0001840000097ab9 */ /* 0x000fe40000000800 */
[----:B------:R-:W-:Y:S02]  /*5d90*/  IMAD.MOV R5, RZ, RZ, -R4 ;  /* 0x000000ffff057224 */ /* 0x000fe400078e0a04 */
[----:B------:R-:W-:-:S02]  /*5da0*/  IMAD R21, R4, UR5, R21 ;  /* 0x0000000504157c24 */ /* 0x000fc4000f8e0215 */
[----:B------:R-:W-:Y:S01]  /*5db0*/  IMAD R20, R5, UR8, R20 ;  /* 0x0000000805147c24 */ /* 0x000fe2000f8e0214 */
[----:B------:R-:W-:Y:S01]  /*5dc0*/  ULDC UR8, c[0x0][0x600] ;  /* 0x0001800000087ab9 */ /* 0x000fe20000000800 */
[----:B--2---:R-:W-:Y:S01]  /*5dd0*/  @P0 IMAD R14, R22, R24, R11 ;  /* 0x00000018160e0224 */ /* 0x004fe200078e020b */
[----:B------:R-:W-:Y:S01]  /*5de0*/  LOP3.LUT R11, R15, UR4, RZ, 0xc0, !PT ;  /* 0x000000040f0b7c12 */ /* 0x000fe2000f8ec0ff */
[----:B------:R-:W-:Y:S02]  /*5df0*/  IMAD.MOV.U32 R4, RZ, RZ, 0x1 ;  /* 0x00000001ff047424 */ /* 0x000fe400078e00ff */
[----:B------:R-:W-:Y:S02]  /*5e00*/  IMAD R14, R21, UR9, R14 ;  /* 0x00000009150e7c24 */ /* 0x000fe4000f8e020e */
[----:B------:R-:W-:-:S05]  /*5e10*/  IMAD R11, R20, UR8, R11 ;  /* 0x00000008140b7c24 */ /* 0x000fca000f8e020b */
[----:B------:R-:W-:Y:S02]  /*5e20*/  SEL R20, R11, R14, !P0 ;  /* 0x0000000e0b147207 */ /* 0x000fe40004000000 */
[----:B------:R-:W-:-:S07]  /*5e30*/  SEL R11, R14, R11, !P0 ;  /* 0x0000000b0e0b7207 */ /* 0x000fce0004000000 */
.L_x_113:
[----:B------:R-:W-:Y:S05]  /*5e40*/  BSYNC B1 ;  /* 0x0000000000017941 */ /* 0x000fea0003800000 */
.L_x_112:
[----:B------:R-:W-:-:S13]  /*5e50*/  LOP3.LUT P0, RZ, R4, 0xff, RZ, 0xc0, !PT ;  /* 0x000000ff04ff7812 */ /* 0x000fda000780c0ff */
[----:B------:R-:W-:Y:S05]  /*5e60*/  @P0 BRA `(.L_x_116) ;  /* 0xfffffff400380947 */ /* 0x000fea000383ffff */
[----:B------:R-:W-:Y:S05]  /*5e70*/  BSYNC B0 ;  /* 0x0000000000007941 */ /* 0x000fea0003800000 */
.L_x_105:
[----:B------:R-:W-:-:S03]  /*5e80*/  UMOV UR8, 0xffffffff ;  /* 0xffffffff00087882 */ /* 0x000fc60000000000 */
[----:B------:R-:W-:Y:S05]  /*5e90*/  BRA.DIV UR8, `(.L_x_117) ;  /* 0x0000000608c87947 */ /* 0x000fea000b800000 */
[----:B------:R-:W-:-:S13]  /*5ea0*/  ELECT P6, URZ, PT ;  /* 0x00000000003f782f */ /* 0x000fda00038c0000 */
.L_x_136:
[----:B------:R-:W-:Y:S04]  /*5eb0*/  BSSY B0, `(.L_x_118) ;  /* 0x0000058000007945 */ /* 0x000fe80003800000 */
[----:B------:R-:W-:Y:S05]  /*5ec0*/  @!P6 BRA `(.L_x_119) ;  /* 0x000000040058e947 */ /* 0x000fea0003800000 */
[----:B------:R-:W-:-:S04]  /*5ed0*/  LOP3.LUT R19, R19, 0x2, RZ, 0xfc, !PT ;  /* 0x0000000213137812 */ /* 0x000fc800078efcff */
[----:B------:R-:W-:-:S13]  /*5ee0*/  ISETP.NE.AND P0, PT, R19, 0x3, PT ;  /* 0x000000031300780c */ /* 0x000fda0003f05270 */
[----:B------:R-:W-:Y:S05]  /*5ef0*/  @!P0 BRA `(.L_x_120) ;  /* 0x0000000000048947 */ /* 0x000fea0003800000 */
[----:B------:R-:W-:Y:S01]  /*5f00*/  BPT.TRAP 0x1 ;  /* 0x000000040000795c */ /* 0x000fe20000300000 */
.L_x_120:
[----:B------:R-:W0:Y:S01]  /*5f10*/  S2R R3, SR_CgaCtaId ;  /* 0x0000000000037919 */ /* 0x000e220000008800 */
[----:B------:R-:W-:-:S04]  /*5f20*/  MOV R2, 0x400 ;  /* 0x0000040000027802 */ /* 0x000fc80000000f00 */
[----:B0-----:R-:W-:Y:S02]  /*5f30*/  LEA R3, R3, R2, 0x18 ;  /* 0x0000000203037211 */ /* 0x001fe400078ec0ff */
[----:B------:R-:W-:-:S03]  /*5f40*/  SHF.L.U32 R2, R0, 0x1f, RZ ;  /* 0x0000001f00027819 */ /* 0x000fc600000006ff */
[----:B------:R-:W-:-:S04]  /*5f50*/  VIADD R3, R3, 0x48 ;  /* 0x0000004803037836 */ /* 0x000fc80000000000 */
[C---:B------:R-:W-:Y:S02]  /*5f60*/  IMAD R7, R12.reuse, 0x8, R3 ;  /* 0x000000080c077824 */ /* 0x040fe400078e0203 */
[----:B------:R-:W-:Y:S02]  /*5f70*/  VIADD R12, R12, 0x1 ;  /* 0x000000010c0c7836 */ /* 0x000fe40000000000 */
[----:B------:R-:W0:Y:S03]  /*5f80*/  SYNCS.PHASECHK.TRANS64.TRYWAIT P0, [R7+URZ], R2 ;  /* 0x00000002070075a7 */ /* 0x000e26000800017f */
[----:B------:R-:W-:-:S04]  /*5f90*/  ISETP.NE.AND P1, PT, R12, 0x9, PT ;  /* 0x000000090c00780c */ /* 0x000fc80003f25270 */
[----:B------:R-:W-:Y:S02]  /*5fa0*/  SEL R5, RZ, 0x1, P1 ;  /* 0x00000001ff057807 */ /* 0x000fe40000800000 */
[----:B------:R-:W-:Y:S02]  /*5fb0*/  SEL R12, R12, RZ, P1 ;  /* 0x000000ff0c0c7207 */ /* 0x000fe40000800000 */
[----:B------:R-:W-:-:S03]  /*5fc0*/  LOP3.LUT R5, R0, R5, RZ, 0x3c, !PT ;  /* 0x0000000500057212 */ /* 0x000fc600078e3cff */
[----:B------:R-:W-:Y:S01]  /*5fd0*/  IMAD R9, R12, 0x8, R3 ;  /* 0x000000080c097824 */ /* 0x000fe200078e0203 */
[----:B------:R-:W-:Y:S01]  /*5fe0*/  SHF.L.U32 R4, R5, 0x1f, RZ ;  /* 0x0000001f05047819 */ /* 0x000fe200000006ff */
[----:B0-----:R-:W-:Y:S06]  /*5ff0*/  @!P0 BRA `(.L_x_121) ;  /* 0x0000000400908947 */ /* 0x001fec0003800000 */
.L_x_137:
[----:B------:R-:W1:Y:S01]  /*6000*/  SYNCS.PHASECHK.TRANS64.TRYWAIT P0, [R9+URZ], R4 ;  /* 0x00000004090075a7 */ /* 0x000e62000800017f */
[----:B------:R-:W-:-:S05]  /*6010*/  VIADD R0, R12, 0x1 ;  /* 0x000000010c007836 */ /* 0x000fca0000000000 */
[----:B------:R-:W-:-:S04]  /*6020*/  ISETP.NE.AND P1, PT, R0, 0x9, PT ;  /* 0x000000090000780c */ /* 0x000fc80003f25270 */
[----:B0-----:R-:W-:Y:S02]  /*6030*/  SEL R2, RZ, 0x1, P1 ;  /* 0x00000001ff027807 */ /* 0x001fe40000800000 */
[----:B------:R-:W-:Y:S02]  /*6040*/  SEL R0, R0, RZ, P1 ;  /* 0x000000ff00007207 */ /* 0x000fe40000800000 */
[----:B------:R-:W-:-:S03]  /*6050*/  LOP3.LUT R7, R5, R2, RZ, 0x3c, !PT ;  /* 0x0000000205077212 */ /* 0x000fc600078e3cff */
[----:B------:R-:W-:Y:S01]  /*6060*/  IMAD R6, R0, 0x8, R3 ;  /* 0x0000000800067824 */ /* 0x000fe200078e0203 */
[----:B------:R-:W-:Y:S01]  /*6070*/  SHF.L.U32 R5, R7, 0x1f, RZ ;  /* 0x0000001f07057819 */ /* 0x000fe200000006ff */
[----:B-1----:R-:W-:Y:S06]  /*6080*/  @!P0 BRA `(.L_x_122) ;  /* 0x0000000400808947 */ /* 0x002fec0003800000 */
.L_x_138:
[----:B------:R-:W1:Y:S01]  /*6090*/  SYNCS.PHASECHK.TRANS64.TRYWAIT P0, [R6+URZ], R5 ;  /* 0x00000005060075a7 */ /* 0x000e62000800017f */
[----:B------:R-:W-:-:S05]  /*60a0*/  VIADD R0, R0, 0x1 ;  /* 0x0000000100007836 */ /* 0x000fca0000000000 */
[----:B------:R-:W-:-:S04]  /*60b0*/  ISETP.NE.AND P1, PT, R0, 0x9, PT ;  /* 0x000000090000780c */ /* 0x000fc80003f25270 */
[----:B------:R-:W-:Y:S02]  /*60c0*/  SEL R2, RZ, 0x1, P1 ;  /* 0x00000001ff027807 */ /* 0x000fe40000800000 */
[----:B------:R-:W-:Y:S02]  /*60d0*/  SEL R0, R0, RZ, P1 ;  /* 0x000000ff00007207 */ /* 0x000fe40000800000 */
[----:B------:R-:W-:-:S03]  /*60e0*/  LOP3.LUT R7, R7, R2, RZ, 0x3c, !PT ;  /* 0x0000000207077212 */ /* 0x000fc600078e3cff */
[----:B0-----:R-:W-:Y:S01]  /*60f0*/  IMAD R9, R0, 0x8, R3 ;  /* 0x0000000800097824 */ /* 0x001fe200078e0203 */
[----:B------:R-:W-:Y:S01]  /*6100*/  SHF.L.U32 R4, R7, 0x1f, RZ ;  /* 0x0000001f07047819 */ /* 0x000fe200000006ff */
[----:B-1----:R-:W-:Y:S06]  /*6110*/  @!P0 BRA `(.L_x_123) ;  /* 0x0000000400708947 */ /* 0x002fec0003800000 */
.L_x_139:
        /* <DEDUP_REMOVED lines=9> */
.L_x_140:
        /* <DEDUP_REMOVED lines=9> */
.L_x_141:
        /* <DEDUP_REMOVED lines=9> */
.L_x_142:
        /* <DEDUP_REMOVED lines=9> */
.L_x_143:
[----:B------:R-:W1:Y:S01]  /*6360*/  SYNCS.PHASECHK.TRANS64.TRYWAIT P0, [R9+URZ], R4 ;  /* 0x00000004090075a7 */ /* 0x000e62000800017f */
[----:B------:R-:W-:-:S05]  /*6370*/  VIADD R0, R0, 0x1 ;  /* 0x0000000100007836 */ /* 0x000fca0000000000 */
[----:B------:R-:W-:-:S04]  /*6380*/  ISETP.NE.AND P1, PT, R0, 0x9, PT ;  /* 0x000000090000780c */ /* 0x000fc80003f25270 */
[----:B------:R-:W-:Y:S02]  /*6390*/  SEL R2, RZ, 0x1, P1 ;  /* 0x00000001ff027807 */ /* 0x000fe40000800000 */
[----:B------:R-:W-:Y:S02]  /*63a0*/  SEL R0, R0, RZ, P1 ;  /* 0x000000ff00007207 */ /* 0x000fe40000800000 */
[----:B------:R-:W-:Y:S01]  /*63b0*/  LOP3.LUT R2, R7, R2, RZ, 0x3c, !PT ;  /* 0x0000000207027212 */ /* 0x000fe200078e3cff */
[----:B-1----:R-:W-:Y:S06]  /*63c0*/  @!P0 BRA `(.L_x_128) ;  /* 0x0000000400288947 */ /* 0x002fec0003800000 */
.L_x_144:
[----:B------:R-:W-:Y:S01]  /*63d0*/  IMAD R3, R0, 0x8, R3 ;  /* 0x0000000800037824 */ /* 0x000fe200078e0203 */
[----:B------:R-:W-:-:S07]  /*63e0*/  SHF.L.U32 R0, R2, 0x1f, RZ ;  /* 0x0000001f02007819 */ /* 0x000fce00000006ff */
.L_x_129:
[----:B--2---:R2:W3:Y:S02]  /*63f0*/  SYNCS.PHASECHK.TRANS64.TRYWAIT P0, [R3+URZ], R0 ;  /* 0x00000000030075a7 */ /* 0x0044e4000800017f */
[----:B---3--:R-:W-:Y:S05]  /*6400*/  @!P0 NANOSLEEP.SYNCS 0x989680 ;  /* 0x009896800000895d */ /* 0x008fea0003900000 */
[----:B------:R-:W3:Y:S02]  /*6410*/  @!P0 SYNCS.PHASECHK.TRANS64 P0, [R3+URZ], R0 ;  /* 0x00000000030085a7 */ /* 0x000ee4000800007f */
[----:B---3--:R-:W-:Y:S05]  /*6420*/  @!P0 BRA `(.L_x_129) ;  /* 0xfffffffc00f08947 */ /* 0x008fea000383ffff */
.L_x_119:
[----:B------:R-:W-:Y:S05]  /*6430*/  BSYNC B0 ;  /* 0x0000000000007941 */ /* 0x000fea0003800000 */
.L_x_118:
[----:B------:R-:W-:Y:S05]  /*6440*/  EXIT ;  /* 0x000000000000794d */ /* 0x000fea0003800000 */
.L_x_22:
[----:B---3--:R3:W4:Y:S02]  /*6450*/  SYNCS.PHASECHK.TRANS64.TRYWAIT P1, [R3+URZ], R0 ;  /* 0x00000000030075a7 */ /* 0x008724000802017f */
[----:B----4-:R-:W-:Y:S05]  /*6460*/  @!P1 NANOSLEEP.SYNCS 0x989680 ;  /* 0x009896800000995d */ /* 0x010fea0003900000 */
[----:B------:R-:W4:Y:S02]  /*6470*/  @!P1 SYNCS.PHASECHK.TRANS64 P1, [R3+URZ], R0 ;  /* 0x00000000030095a7 */ /* 0x000f24000802007f */
[----:B----4-:R-:W-:Y:S05]  /*6480*/  @!P1 BRA `(.L_x_22) ;  /* 0xfffffffc00f09947 */ /* 0x010fea000383ffff */
[----:B------:R-:W-:Y:S05]  /*6490*/  BRA `(.L_x_21) ;  /* 0xffffffb000587947 */ /* 0x000fea000383ffff */
.L_x_27:
[----:B-1----:R1:W2:Y:S02]  /*64a0*/  SYNCS.PHASECHK.TRANS64.TRYWAIT P1, [R5+URZ], R4 ;  /* 0x00000004050075a7 */ /* 0x0022a4000802017f */
[----:B--2---:R-:W-:Y:S05]  /*64b0*/  @!P1 NANOSLEEP.SYNCS 0x989680 ;  /* 0x009896800000995d */ /* 0x004fea0003900000 */
[----:B------:R-:W2:Y:S02]  /*64c0*/  @!P1 SYNCS.PHASECHK.TRANS64 P1, [R5+URZ], R4 ;  /* 0x00000004050095a7 */ /* 0x000ea4000802007f */
[----:B--2---:R-:W-:Y:S05]  /*64d0*/  @!P1 BRA `(.L_x_27) ;  /* 0xfffffffc00f09947 */ /* 0x004fea000383ffff */
[----:B------:R-:W-:Y:S05]  /*64e0*/  BRA `(.L_x_26) ;  /* 0xffffffb400487947 */ /* 0x000fea000383ffff */
.L_x_106:
[----:B------:R-:W-:Y:S01]  /*64f0*/  BSSY B1, `(.L_x_130) ;  /* 0x0000006000017945 */ /* 0x000fe20003800000 */
[----:B------:R-:W-:-:S07]  /*6500*/  IMAD.MOV.U32 R15, RZ, RZ, -0x1 ;  /* 0xffffffffff0f7424 */ /* 0x000fce00078e00ff */
[----:B------:R-:W-:Y:S05]  /*6510*/  WARPSYNC.COLLECTIVE R15, `(.L_x_131) ;  /* 0x000000000f0c7348 */ /* 0x000fea0003c00000 */
[----:B------:R-:W-:Y:S02]  /*6520*/  ELECT P6, UR62, PT ;  /* 0x00000000003e782f */ /* 0x000fe400038c0000 */
[----:B------:R-:W-:Y:S01]  /*6530*/  MOV R14, UR62 ;  /* 0x0000003e000e7c02 */ /* 0x000fe20008000f00 */
[----:B------:R-:W-:Y:S10]  /*6540*/  ENDCOLLECTIVE ;  /* 0x000000000000791b */ /* 0x000ff40003800000 */
.L_x_131:
[----:B------:R-:W-:Y:S05]  /*6550*/  BSYNC B1 ;  /* 0x0000000000017941 */ /* 0x000fea0003800000 */
.L_x_130:
[----:B------:R-:W-:Y:S05]  /*6560*/  BRA `(.L_x_132) ;  /* 0xffffffec00847947 */ /* 0x000fea000383ffff */
.L_x_109:
[----:B0-----:R0:W1:Y:S02]  /*6570*/  SYNCS.PHASECHK.TRANS64.TRYWAIT P0, [R14+URZ+0x48], R7 ;  /* 0x000048070e0075a7 */ /* 0x001064000800017f */
[----:B-1----:R-:W-:Y:S05]  /*6580*/  @!P0 NANOSLEEP.SYNCS 0x989680 ;  /* 0x009896800000895d */ /* 0x002fea0003900000 */
[----:B------:R-:W1:Y:S02]  /*6590*/  @!P0 SYNCS.PHASECHK.TRANS64 P0, [R14+URZ+0x48], R7 ;  /* 0x000048070e0085a7 */ /* 0x000e64000800007f */
[----:B-1----:R-:W-:Y:S05]  /*65a0*/  @!P0 BRA `(.L_x_109) ;  /* 0xfffffffc00f08947 */ /* 0x002fea000383ffff */
[----:B------:R-:W-:Y:S05]  /*65b0*/  BRA `(.L_x_133) ;  /* 0xffffffec00c07947 */ /* 0x000fea000383ffff */
.L_x_117:
[----:B------:R-:W-:Y:S01]  /*65c0*/  BSSY B0, `(.L_x_134) ;  /* 0x0000006000007945 */ /* 0x000fe20003800000 */
[----:B------:R-:W-:-:S07]  /*65d0*/  IMAD.MOV.U32 R15, RZ, RZ, -0x1 ;  /* 0xffffffffff0f7424 */ /* 0x000fce00078e00ff */
[----:B------:R-:W-:Y:S05]  /*65e0*/  WARPSYNC.COLLECTIVE R15, `(.L_x_135) ;  /* 0x000000000f0c7348 */ /* 0x000fea0003c00000 */
[----:B------:R-:W-:Y:S02]  /*65f0*/  ELECT P6, UR62, PT ;  /* 0x00000000003e782f */ /* 0x000fe400038c0000 */
[----:B------:R-:W-:Y:S01]  /*6600*/  MOV R14, UR62 ;  /* 0x0000003e000e7c02 */ /* 0x000fe20008000f00 */
[----:B------:R-:W-:Y:S10]  /*6610*/  ENDCOLLECTIVE ;  /* 0x000000000000791b */ /* 0x000ff40003800000 */
.L_x_135:
[----:B------:R-:W-:Y:S05]  /*6620*/  BSYNC B0 ;  /* 0x0000000000007941 */ /* 0x000fea0003800000 */
.L_x_134:
[----:B------:R-:W-:Y:S05]  /*6630*/  BRA `(.L_x_136) ;  /* 0xfffffff8001c7947 */ /* 0x000fea000383ffff */
.L_x_121:
[----:B0-----:R0:W1:Y:S02]  /*6640*/  SYNCS.PHASECHK.TRANS64.TRYWAIT P0, [R7+URZ], R2 ;  /* 0x00000002070075a7 */ /* 0x001064000800017f */
[----:B-1----:R-:W-:Y:S05]  /*6650*/  @!P0 NANOSLEEP.SYNCS 0x989680 ;  /* 0x009896800000895d */ /* 0x002fea0003900000 */
[----:B------:R-:W1:Y:S02]  /*6660*/  @!P0 SYNCS.PHASECHK.TRANS64 P0, [R7+URZ], R2 ;  /* 0x00000002070085a7 */ /* 0x000e64000800007f */
[----:B-1----:R-:W-:Y:S05]  /*6670*/  @!P0 BRA `(.L_x_121) ;  /* 0xfffffffc00f08947 */ /* 0x002fea000383ffff */
[----:B------:R-:W-:Y:S05]  /*6680*/  BRA `(.L_x_137) ;  /* 0xfffffff8005c7947 */ /* 0x000fea000383ffff */
.L_x_122:
[----:B0-----:R0:W1:Y:S02]  /*6690*/  SYNCS.PHASECHK.TRANS64.TRYWAIT P0, [R9+URZ], R4 ;  /* 0x00000004090075a7 */ /* 0x001064000800017f */
[----:B-1----:R-:W-:Y:S05]  /*66a0*/  @!P0 NANOSLEEP.SYNCS 0x989680 ;  /* 0x009896800000895d */ /* 0x002fea0003900000 */
[----:B------:R-:W1:Y:S02]  /*66b0*/  @!P0 SYNCS.PHASECHK.TRANS64 P0, [R9+URZ], R4 ;  /* 0x00000004090085a7 */ /* 0x000e64000800007f */
[----:B-1----:R-:W-:Y:S05]  /*66c0*/  @!P0 BRA `(.L_x_122) ;  /* 0xfffffffc00f08947 */ /* 0x002fea000383ffff */
[----:B------:R-:W-:Y:S05]  /*66d0*/  BRA `(.L_x_138) ;  /* 0xfffffff8006c7947 */ /* 0x000fea000383ffff */
.L_x_123:
[----:B0-----:R0:W1:Y:S02]  /*66e0*/  SYNCS.PHASECHK.TRANS64.TRYWAIT P0, [R6+URZ], R5 ;  /* 0x00000005060075a7 */ /* 0x001064000800017f */
[----:B-1----:R-:W-:Y:S05]  /*66f0*/  @!P0 NANOSLEEP.SYNCS 0x989680 ;  /* 0x009896800000895d */ /* 0x002fea0003900000 */
[----:B------:R-:W1:Y:S02]  /*6700*/  @!P0 SYNCS.PHASECHK.TRANS64 P0, [R6+URZ], R5 ;  /* 0x00000005060085a7 */ /* 0x000e64000800007f */
[----:B-1----:R-:W-:Y:S05]  /*6710*/  @!P0 BRA `(.L_x_123) ;  /* 0xfffffffc00f08947 */ /* 0x002fea000383ffff */
[----:B------:R-:W-:Y:S05]  /*6720*/  BRA `(.L_x_139) ;  /* 0xfffffff8007c7947 */ /* 0x000fea000383ffff */
.L_x_124:
[----:B0-----:R0:W1:Y:S02]  /*6730*/  SYNCS.PHASECHK.TRANS64.TRYWAIT P0, [R9+URZ], R4 ;  /* 0x00000004090075a7 */ /* 0x001064000800017f */
[----:B-1----:R-:W-:Y:S05]  /*6740*/  @!P0 NANOSLEEP.SYNCS 0x989680 ;  /* 0x009896800000895d */ /* 0x002fea0003900000 */
[----:B------:R-:W1:Y:S02]  /*6750*/  @!P0 SYNCS.PHASECHK.TRANS64 P0, [R9+URZ], R4 ;  /* 0x00000004090085a7 */ /* 0x000e64000800007f */
[----:B-1----:R-:W-:Y:S05]  /*6760*/  @!P0 BRA `(.L_x_124) ;  /* 0xfffffffc00f08947 */ /* 0x002fea000383ffff */
[----:B------:R-:W-:Y:S05]  /*6770*/  BRA `(.L_x_140) ;  /* 0xfffffff8008c7947 */ /* 0x000fea000383ffff */
.L_x_125:
[----:B0-----:R0:W1:Y:S02]  /*6780*/  SYNCS.PHASECHK.TRANS64.TRYWAIT P0, [R6+URZ], R5 ;  /* 0x00000005060075a7 */ /* 0x001064000800017f */
[----:B-1----:R-:W-:Y:S05]  /*6790*/  @!P0 NANOSLEEP.SYNCS 0x989680 ;  /* 0x009896800000895d */ /* 0x002fea0003900000 */
[----:B------:R-:W1:Y:S02]  /*67a0*/  @!P0 SYNCS.PHASECHK.TRANS64 P0, [R6+URZ], R5 ;  /* 0x00000005060085a7 */ /* 0x000e64000800007f */
[----:B-1----:R-:W-:Y:S05]  /*67b0*/  @!P0 BRA `(.L_x_125) ;  /* 0xfffffffc00f08947 */ /* 0x002fea000383ffff */
[----:B------:R-:W-:Y:S05]  /*67c0*/  BRA `(.L_x_141) ;  /* 0xfffffff8009c7947 */ /* 0x000fea000383ffff */
.L_x_126:
[----:B0-----:R0:W1:Y:S02]  /*67d0*/  SYNCS.PHASECHK.TRANS64.TRYWAIT P0, [R9+URZ], R4 ;  /* 0x00000004090075a7 */ /* 0x001064000800017f */
[----:B-1----:R-:W-:Y:S05]  /*67e0*/  @!P0 NANOSLEEP.SYNCS 0x989680 ;  /* 0x009896800000895d */ /* 0x002fea0003900000 */
[----:B------:R-:W1:Y:S02]  /*67f0*/  @!P0 SYNCS.PHASECHK.TRANS64 P0, [R9+URZ], R4 ;  /* 0x00000004090085a7 */ /* 0x000e64000800007f */
[----:B-1----:R-:W-:Y:S05]  /*6800*/  @!P0 BRA `(.L_x_126) ;  /* 0xfffffffc00f08947 */ /* 0x002fea000383ffff */
[----:B------:R-:W-:Y:S05]  /*6810*/  BRA `(.L_x_142) ;  /* 0xfffffff800ac7947 */ /* 0x000fea000383ffff */
.L_x_127:
[----:B0-----:R0:W1:Y:S02]  /*6820*/  SYNCS.PHASECHK.TRANS64.TRYWAIT P0, [R6+URZ], R5 ;  /* 0x00000005060075a7 */ /* 0x001064000800017f */
[----:B-1----:R-:W-:Y:S05]  /*6830*/  @!P0 NANOSLEEP.SYNCS 0x989680 ;  /* 0x009896800000895d */ /* 0x002fea0003900000 */
[----:B------:R-:W1:Y:S02]  /*6840*/  @!P0 SYNCS.PHASECHK.TRANS64 P0, [R6+URZ], R5 ;  /* 0x00000005060085a7 */ /* 0x000e64000800007f */
[----:B-1----:R-:W-:Y:S05]  /*6850*/  @!P0 BRA `(.L_x_127) ;  /* 0xfffffffc00f08947 */ /* 0x002fea000383ffff */
[----:B------:R-:W-:Y:S05]  /*6860*/  BRA `(.L_x_143) ;  /* 0xfffffff800bc7947 */ /* 0x000fea000383ffff */
.L_x_128:
[----:B-1----:R1:W2:Y:S02]  /*6870*/  SYNCS.PHASECHK.TRANS64.TRYWAIT P0, [R9+URZ], R4 ;  /* 0x00000004090075a7 */ /* 0x0022a4000800017f */
[----:B--2---:R-:W-:Y:S05]  /*6880*/  @!P0 NANOSLEEP.SYNCS 0x989680 ;  /* 0x009896800000895d */ /* 0x004fea0003900000 */
[----:B------:R-:W2:Y:S02]  /*6890*/  @!P0 SYNCS.PHASECHK.TRANS64 P0, [R9+URZ], R4 ;  /* 0x00000004090085a7 */ /* 0x000ea4000800007f */
[----:B--2---:R-:W-:Y:S05]  /*68a0*/  @!P0 BRA `(.L_x_128) ;  /* 0xfffffffc00f08947 */ /* 0x004fea000383ffff */
[----:B------:R-:W-:Y:S05]  /*68b0*/  BRA `(.L_x_144) ;  /* 0xfffffff800c47947 */ /* 0x000fea000383ffff */
.L_x_145:
[----:B------:R-:W-:-:S00]  /*68c0*/  BRA `(.L_x_145) ;  /* 0xfffffffc00fc7947 */ /* 0x000fc0000383ffff */
[----:B------:R-:W-:-:S00]  /*68d0*/  NOP ;  /* 0x0000000000007918 */ /* 0x000fc00000000000 */
        /* <DEDUP_REMOVED lines=10> */
.L_x_146:


//--------------------- .nv.global.init           --------------------------
	.section	.nv.global.init,"aw",@progbits
.nv.global.init:
	.type		$str$22,@object
	.size		$str$22,($str$23 - $str$22)
$str$22:
        /*0000*/ 	.byte	0x6b, 0x5f, 0x74, 0x69, 0x6c, 0x65, 0x5f, 0x63, 0x6f, 0x75, 0x6e, 0x74, 0x20, 0x3e, 0x3d, 0x20
        /*0010*/ 	.byte	0x31, 0x00
	.type		$str$23,@object
	.size		$str$23,(__unnamed_1 - $str$23)
$str$23:
        /*0012*/ 	.byte	0x2f, 0x74, 0x6d, 0x70, 0x2f, 0x63, 0x75, 0x74, 0x6c, 0x61, 0x73, 0x73, 0x5f, 0x73, 0x77, 0x65
        /*0022*/ 	.byte	0x65, 0x70, 0x5f, 0x73, 0x72, 0x63, 0x2f, 0x69, 0x6e, 0x63, 0x6c, 0x75, 0x64, 0x65, 0x2f, 0x63
        /*0032*/ 	.byte	0x75, 0x74, 0x6c, 0x61, 0x73, 0x73, 0x2f, 0x67, 0x65, 0x6d, 0x6d, 0x2f, 0x63, 0x6f, 0x6c, 0x6c
        /*0042*/ 	.byte	0x65, 0x63, 0x74, 0x69, 0x76, 0x65, 0x2f, 0x73, 0x6d, 0x39, 0x30, 0x5f, 0x6d, 0x6d, 0x61, 0x5f
        /*0052*/ 	.byte	0x74, 0x6d, 0x61, 0x5f, 0x67, 0x6d, 0x6d, 0x61, 0x5f, 0x73, 0x73, 0x5f, 0x77, 0x61, 0x72, 0x70
        /*0062*/ 	.byte	0x73, 0x70, 0x65, 0x63, 0x69, 0x61, 0x6c, 0x69, 0x7a, 0x65, 0x64, 0x2e, 0x68, 0x70, 0x70, 0x00
	.type		__unnamed_1,@object
	.size		__unnamed_1,(.L_0 - __unnamed_1)
__unnamed_1:
        /*0072*/ 	.byte	0x76, 0x6f, 0x69, 0x64, 0x20, 0x63, 0x75, 0x74, 0x6c, 0x61, 0x73, 0x73, 0x3a, 0x3a, 0x67, 0x65
        /* <DEDUP_REMOVED lines=181> */
        /*0bd2*/ 	.byte	0x74, 0x69, 0x74, 0x79, 0x5d, 0x00
.L_0:


//--------------------- .nv.shared._ZN7cutlass13device_kernelINS_4gemm6kernel13GemmUniversalIN4cute5tupleIJiiiiEEENS1_10collective13CollectiveMmaINS1_34MainloopSm90TmaGmmaWarpSpecializedILi9ENS5_IJNS4_1CILi4EEESB_NSA_ILi1EEEEEENS1_35KernelTmaWarpSpecializedCooperativeEEENS5_IJNSA_ILi128EEENSA_ILi64EEESH_EEENS_10bfloat16_tENS5_IJlSC_lEEESJ_SK_NS4_8TiledMMAINS4_8MMA_AtomIJNS4_4SM904GMMA27MMA_64x64x16_F32BF16BF16_SSILNSO_5MajorE0ELSQ_0ELNSO_7ScaleInE1ELSR_1EEEEEENS4_6LayoutINS5_IJNSA_ILi2EEESC_SC_EEENS5_IJSC_NSA_ILi0EEESX_EEEEENS5_IJNS4_10UnderscoreES10_S10_EEEEENS4_23SM90_TMA_LOAD_MULTICASTENS4_14ComposedLayoutINS4_7SwizzleILi3ELi4ELi3EEENS4_18smem_ptr_flag_bitsILi16EEENSU_INS5_IJNSA_ILi8EEESH_EEENS5_IJSH_SC_EEEEEEEvNS4_8identityES13_S1D_vS1E_EENS_8epilogue10collective6detail29Sm90TmaWarpSpecializedAdapterINS1H_15DefaultEpilogueISJ_SK_SK_NS1G_6thread17LinearCombinationISJ_Li1EffLNS1L_9ScaleType4KindE0ELNS_15FloatRoundStyleE2ESJ_EENS1_15EpilogueDefaultEEEEEvvEEEEvNT_6ParamsE --------------------------
	.section	.nv.shared._ZN7cutlass13device_kernelINS_4gemm6kernel13GemmUniversalIN4cute5tupleIJiiiiEEENS1_10collective13CollectiveMmaINS1_34MainloopSm90TmaGmmaWarpSpecializedILi9ENS5_IJNS4_1CILi4EEESB_NSA_ILi1EEEEEENS1_35KernelTmaWarpSpecializedCooperativeEEENS5_IJNSA_ILi128EEENSA_ILi64EEESH_EEENS_10bfloat16_tENS5_IJlSC_lEEESJ_SK_NS4_8TiledMMAINS4_8MMA_AtomIJNS4_4SM904GMMA27MMA_64x64x16_F32BF16BF16_SSILNSO_5MajorE0ELSQ_0ELNSO_7ScaleInE1ELSR_1EEEEEENS4_6LayoutINS5_IJNSA_ILi2EEESC_SC_EEENS5_IJSC_NSA_ILi0EEESX_EEEEENS5_IJNS4_10UnderscoreES10_S10_EEEEENS4_23SM90_TMA_LOAD_MULTICASTENS4_14ComposedLayoutINS4_7SwizzleILi3ELi4ELi3EEENS4_18smem_ptr_flag_bitsILi16EEENSU_INS5_IJNSA_ILi8EEESH_EEENS5_IJSH_SC_EEEEEEEvNS4_8identityES13_S1D_vS1E_EENS_8epilogue10collective6detail29Sm90TmaWarpSpecializedAdapterINS1H_15DefaultEpilogueISJ_SK_SK_NS1G_6thread17LinearCombinationISJ_Li1EffLNS1L_9ScaleType4KindE0ELNS_15FloatRoundStyleE2ESJ_EENS1_15EpilogueDefaultEEEEEvvEEEEvNT_6ParamsE,"aw",@nobits
	.sectionflags	@""
	.align	16
	.zero		1024


//--------------------- .nv.shared.reserved.0     --------------------------
	.section	.nv.shared.reserved.0,"aw",@nobits
	.weak		__nv_reservedSMEM_offset_0_alias
	.size		__nv_reservedSMEM_offset_0_alias, 0, 0
	.other		__nv_reservedSMEM_offset_0_alias,@"STO_CUDA_RESERVED_SHARED STV_DEFAULT"
__nv_reservedSMEM_offset_0_alias:
	.zero		0


//--------------------- .nv.global                --------------------------
	.section	.nv.global,"aw",@nobits
.nv.global:
	.type		_ZN40_INTERNAL_d8e9b072_4_k_cu_a4d9efb9_220164cute1_E,@object
	.size		_ZN40_INTERNAL_d8e9b072_4_k_cu_a4d9efb9_220164cute1_E,(_ZN40_INTERNAL_d8e9b072_4_k_cu_a4d9efb9_220164cuda3std3__45__cpo6cbeginE - _ZN40_INTERNAL_d8e9b072_4_k_cu_a4d9efb9_220164cute1_E)
_ZN40_INTERNAL_d8e9b072_4_k_cu_a4d9efb9_220164cute1_E:
	.zero		1
	.type		_ZN40_INTERNAL_d8e9b072_4_k_cu_a4d9efb9_220164cuda3std3__45__cpo6cbeginE,@object
	.size		_ZN40_INTERNAL_d8e9b072_4_k_cu_a4d9efb9_220164cuda3std3__45__cpo6cbeginE,(_ZN40_INTERNAL_d8e9b072_4_k_cu_a4d9efb9_220164cuda3std3__48in_placeE - _ZN40_INTERNAL_d8e9b072_4_k_cu_a4d9efb9_220164cuda3std3__45__cpo6cbeginE)
_ZN40_INTERNAL_d8e9b072_4_k_cu_a4d9efb9_220164cuda3std3__45__cpo6cbeginE:
	.zero		1
	.type		_ZN40_INTERNAL_d8e9b072_4_k_cu_a4d9efb9_220164cuda3std3__48in_placeE,@object
	.size		_ZN40_INTERNAL_d8e9b072_4_k_cu_a4d9efb9_220164cuda3std3__48in_placeE,(_ZN40_INTERNAL_d8e9b072_4_k_cu_a4d9efb9_220164cuda3std6ranges3__45__cpo9iter_moveE - _ZN40_INTERNAL_d8e9b072_4_k_cu_a4d9efb9_220164cuda3std3__48in_placeE)
_ZN40_INTERNAL_d8e9b072_4_k_cu_a4d9efb9_220164cuda3std3__48in_placeE:
	.zero		1
	.type		_ZN40_INTERNAL_d8e9b072_4_k_cu_a4d9efb9_220164cuda3std6ranges3__45__cpo9iter_moveE,@object
	.size		_ZN40_INTERNAL_d8e9b072_4_k_cu_a4d9efb9_220164cuda3std6ranges3__45__cpo9iter_moveE,(_ZN40_INTERNAL_d8e9b072_4_k_cu_a4d9efb9_220164cuda3std3__45__cpo5beginE - _ZN40_INTERNAL_d8e9b072_4_k_cu_a4d9efb9_220164cuda3std6ranges3__45__cpo9iter_moveE)
_ZN40_INTERNAL_d8e9b072_4_k_cu_a4d9efb9_220164cuda3std6ranges3__45__cpo9iter_moveE:
	.zero		1
	.type		_ZN40_INTERNAL_d8e9b072_4_k_cu_a4d9efb9_220164cuda3std3__45__cpo5beginE,@object
	.size		_ZN40_INTERNAL_d8e9b072_4_k_cu_a4d9efb9_220164cuda3std3__45__cpo5beginE,(_ZN40_INTERNAL_d8e9b072_4_k_cu_a4d9efb9_220164cuda3std3__442_GLOBAL__N__d8e9b072_4_k_cu_a4d9efb9_220166ignoreE - _ZN40_INTERNAL_d8e9b072_4_k_cu_a4d9efb9_220164cuda3std3__45__cpo5beginE)
_ZN40_INTERNAL_d8e9b072_4_k_cu_a4d9efb9_220164cuda3std3__45__cpo5beginE:
	.zero		1
	.type		_ZN40_INTERNAL_d8e9b072_4_k_cu_a4d9efb9_220164cuda3std3__442_GLOBAL__N__d8e9b072_4_k_cu_a4d9efb9_220166ignoreE,@object
	.size		_ZN40_INTERNAL_d8e9b072_4_k_cu_a4d9efb9_220164cuda3std3__442_GLOBAL__N__d8e9b072_4_k_cu_a4d9efb9_220166ignoreE,(_ZN40_INTERNAL_d8e9b072_4_k_cu_a4d9efb9_220164cute7productE - _ZN40_INTERNAL_d8e9b072_4_k_cu_a4d9efb9_220164cuda3std3__442_GLOBAL__N__d8e9b072_4_k_cu_a4d9efb9_220166ignoreE)
_ZN40_INTERNAL_d8e9b072_4_k_cu_a4d9efb9_220164cuda3std3__442_GLOBAL__N__d8e9b072_4_k_cu_a4d9efb9_220166ignoreE:
	.zero		1
	.type		_ZN40_INTERNAL_d8e9b072_4_k_cu_a4d9efb9_220164cute7productE,@object
	.size		_ZN40_INTERNAL_d8e9b072_4_k_cu_a4d9efb9_220164cute7productE,(_ZN40_INTERNAL_d8e9b072_4_k_cu_a4d9efb9_220164cuda3std3__45__cpo3endE - _ZN40_INTERNAL_d8e9b072_4_k_cu_a4d9efb9_220164cute7productE)
_ZN40_INTERNAL_d8e9b072_4_k_cu_a4d9efb9_220164cute7productE:
	.zero		1
	.type		_ZN40_INTERNAL_d8e9b072_4_k_cu_a4d9efb9_220164cuda3std3__45__cpo3endE,@object
	.size		_ZN40_INTERNAL_d8e9b072_4_k_cu_a4d9efb9_220164cuda3std3__45__cpo3endE,(_ZN40_INTERNAL_d8e9b072_4_k_cu_a4d9efb9_220164cuda3std3__419piecewise_constructE - _ZN40_INTERNAL_d8e9b072_4_k_cu_a4d9efb9_220164cuda3std3__45__cpo3endE)
_ZN40_INTERNAL_d8e9b072_4_k_cu_a4d9efb9_220164cuda3std3__45__cpo3endE:
	.zero		1
	.type		_ZN40_INTERNAL_d8e9b072_4_k_cu_a4d9efb9_220164cuda3std3__419piecewise_constructE,@object
	.size		_ZN40_INTERNAL_d8e9b072_4_k_cu_a4d9efb9_220164cuda3std3__419piecewise_constructE,(_ZN40_INTERNAL_d8e9b072_4_k_cu_a4d9efb9_220164cuda3std3__45__cpo4cendE - _ZN40_INTERNAL_d8e9b072_4_k_cu_a4d9efb9_220164cuda3std3__419piecewise_constructE)
_ZN40_INTERNAL_d8e9b072_4_k_cu_a4d9efb9_220164cuda3std3__419piecewise_constructE:
	.zero		1
	.type		_ZN40_INTERNAL_d8e9b072_4_k_cu_a4d9efb9_220164cuda3std3__45__cpo4cendE,@object
	.size		_ZN40_INTERNAL_d8e9b072_4_k_cu_a4d9efb9_220164cuda3std3__45__cpo4cendE,(_ZN40_INTERNAL_d8e9b072_4_k_cu_a4d9efb9_220164cuda3std6ranges3__45__cpo4swapE - _ZN40_INTERNAL_d8e9b072_4_k_cu_a4d9efb9_220164cuda3std3__45__cpo4cendE)
_ZN40_INTERNAL_d8e9b072_4_k_cu_a4d9efb9_220164cuda3std3__45__cpo4cendE:
	.zero		1
	.type		_ZN40_INTERNAL_d8e9b072_4_k_cu_a4d9efb9_220164cuda3std6ranges3__45__cpo4swapE,@object
	.size		_ZN40_INTERNAL_d8e9b072_4_k_cu_a4d9efb9_220164cuda3std6ranges3__45__cpo4swapE,(.L_8 - _ZN40_INTERNAL_d8e9b072_4_k_cu_a4d9efb9_220164cuda3std6ranges3__45__cpo4swapE)
_ZN40_INTERNAL_d8e9b072_4_k_cu_a4d9efb9_220164cuda3std6ranges3__45__cpo4swapE:
	.zero		1
.L_8:


//--------------------- .nv.constant0._ZN7cutlass13device_kernelINS_4gemm6kernel13GemmUniversalIN4cute5tupleIJiiiiEEENS1_10collective13CollectiveMmaINS1_34MainloopSm90TmaGmmaWarpSpecializedILi9ENS5_IJNS4_1CILi4EEESB_NSA_ILi1EEEEEENS1_35KernelTmaWarpSpecializedCooperativeEEENS5_IJNSA_ILi128EEENSA_ILi64EEESH_EEENS_10bfloat16_tENS5_IJlSC_lEEESJ_SK_NS4_8TiledMMAINS4_8MMA_AtomIJNS4_4SM904GMMA27MMA_64x64x16_F32BF16BF16_SSILNSO_5MajorE0ELSQ_0ELNSO_7ScaleInE1ELSR_1EEEEEENS4_6LayoutINS5_IJNSA_ILi2EEESC_SC_EEENS5_IJSC_NSA_ILi0EEESX_EEEEENS5_IJNS4_10UnderscoreES10_S10_EEEEENS4_23SM90_TMA_LOAD_MULTICASTENS4_14ComposedLayoutINS4_7SwizzleILi3ELi4ELi3EEENS4_18smem_ptr_flag_bitsILi16EEENSU_INS5_IJNSA_ILi8EEESH_EEENS5_IJSH_SC_EEEEEEEvNS4_8identityES13_S1D_vS1E_EENS_8epilogue10collective6detail29Sm90TmaWarpSpecializedAdapterINS1H_15DefaultEpilogueISJ_SK_SK_NS1G_6thread17LinearCombinationISJ_Li1EffLNS1L_9ScaleType4KindE0ELNS_15FloatRoundStyleE2ESJ_EENS1_15EpilogueDefaultEEEEEvvEEEEvNT_6ParamsE --------------------------
	.section	.nv.constant0._ZN7cutlass13device_kernelINS_4gemm6kernel13GemmUniversalIN4cute5tupleIJiiiiEEENS1_10collective13CollectiveMmaINS1_34MainloopSm90TmaGmmaWarpSpecializedILi9ENS5_IJNS4_1CILi4EEESB_NSA_ILi1EEEEEENS1_35KernelTmaWarpSpecializedCooperativeEEENS5_IJNSA_ILi128EEENSA_ILi64EEESH_EEENS_10bfloat16_tENS5_IJlSC_lEEESJ_SK_NS4_8TiledMMAINS4_8MMA_AtomIJNS4_4SM904GMMA27MMA_64x64x16_F32BF16BF16_SSILNSO_5MajorE0ELSQ_0ELNSO_7ScaleInE1ELSR_1EEEEEENS4_6LayoutINS5_IJNSA_ILi2EEESC_SC_EEENS5_IJSC_NSA_ILi0EEESX_EEEEENS5_IJNS4_10UnderscoreES10_S10_EEEEENS4_23SM90_TMA_LOAD_MULTICASTENS4_14ComposedLayoutINS4_7SwizzleILi3ELi4ELi3EEENS4_18smem_ptr_flag_bitsILi16EEENSU_INS5_IJNSA_ILi8EEESH_EEENS5_IJSH_SC_EEEEEEEvNS4_8identityES13_S1D_vS1E_EENS_8epilogue10collective6detail29Sm90TmaWarpSpecializedAdapterINS1H_15DefaultEpilogueISJ_SK_SK_NS1G_6thread17LinearCombinationISJ_Li1EffLNS1L_9ScaleType4KindE0ELNS_15FloatRoundStyleE2ESJ_EENS1_15EpilogueDefaultEEEEEvvEEEEvNT_6ParamsE,"a",@progbits
	.sectionflags	@""
	.align	4
.nv.constant0._ZN7cutlass13device_kernelINS_4gemm6kernel13GemmUniversalIN4cute5tupleIJiiiiEEENS1_10collective13CollectiveMmaINS1_34MainloopSm90TmaGmmaWarpSpecializedILi9ENS5_IJNS4_1CILi4EEESB_NSA_ILi1EEEEEENS1_35KernelTmaWarpSpecializedCooperativeEEENS5_IJNSA_ILi128EEENSA_ILi64EEESH_EEENS_10bfloat16_tENS5_IJlSC_lEEESJ_SK_NS4_8TiledMMAINS4_8MMA_AtomIJNS4_4SM904GMMA27MMA_64x64x16_F32BF16BF16_SSILNSO_5MajorE0ELSQ_0ELNSO_7ScaleInE1ELSR_1EEEEEENS4_6LayoutINS5_IJNSA_ILi2EEESC_SC_EEENS5_IJSC_NSA_ILi0EEESX_EEEEENS5_IJNS4_10UnderscoreES10_S10_EEEEENS4_23SM90_TMA_LOAD_MULTICASTENS4_14ComposedLayoutINS4_7SwizzleILi3ELi4ELi3EEENS4_18smem_ptr_flag_bitsILi16EEENSU_INS5_IJNSA_ILi8EEESH_EEENS5_IJSH_SC_EEEEEEEvNS4_8identityES13_S1D_vS1E_EENS_8epilogue10collective6detail29Sm90TmaWarpSpecializedAdapterINS1H_15DefaultEpilogueISJ_SK_SK_NS1G_6thread17LinearCombinationISJ_Li1EffLNS1L_9ScaleType4KindE0ELNS_15FloatRoundStyleE2ESJ_EENS1_15EpilogueDefaultEEEEEvvEEEEvNT_6ParamsE:
	.zero		1664


//--------------------- SYMBOLS --------------------------

	.type		.nv.reservedSmem.offset0,@object
	.size		.nv.reservedSmem.offset0,0x4
	.type		__assertfail,@function
